// auto-generated by cutlass_sweep.gemm — config: {"arch": "sm_100", "cluster_m": 1, "cluster_n": 1, "dtype": "bf16", "dtype_b": "bf16", "layout": "nt", "stages": 0, "tile_k": 32, "tile_m": 128, "tile_n": 64}
#include "cutlass/cutlass.h"
#include "cutlass/gemm/collective/collective_builder.hpp"
#include "cutlass/gemm/device/gemm_universal_adapter.h"
#include "cutlass/gemm/kernel/gemm_universal.hpp"
#include "cutlass/epilogue/collective/collective_builder.hpp"

using ElemA = cutlass::bfloat16_t;
using ElemB = cutlass::bfloat16_t;
using ElemCD = cutlass::bfloat16_t;
using Acc  = float;
using TileShape    = cute::Shape<cute::_128, cute::_64, cute::_32>;
using ClusterShape = cute::Shape<cute::_1, cute::_1, cute::_1>;

using CollectiveEpilogue = typename cutlass::epilogue::collective::CollectiveBuilder<
    cutlass::arch::Sm100, cutlass::arch::OpClassTensorOp,
    TileShape, ClusterShape,
    cutlass::epilogue::collective::EpilogueTileAuto,
    Acc, Acc,
    ElemCD, cutlass::layout::RowMajor, 128 / cutlass::sizeof_bits<ElemCD>::value,
    ElemCD, cutlass::layout::RowMajor, 128 / cutlass::sizeof_bits<ElemCD>::value,
    cutlass::epilogue::collective::EpilogueScheduleAuto
  >::CollectiveOp;

using CollectiveMainloop = typename cutlass::gemm::collective::CollectiveBuilder<
    cutlass::arch::Sm100, cutlass::arch::OpClassTensorOp,
    ElemA, cutlass::layout::RowMajor, 128 / cutlass::sizeof_bits<ElemA>::value,
    ElemB, cutlass::layout::ColumnMajor, 128 / cutlass::sizeof_bits<ElemB>::value,
    Acc,
    TileShape, ClusterShape,
    cutlass::gemm::collective::StageCountAutoCarveout<static_cast<int>(sizeof(typename CollectiveEpilogue::SharedStorage))>,
    cutlass::gemm::collective::KernelScheduleAuto
  >::CollectiveOp;

using GemmKernel = cutlass::gemm::kernel::GemmUniversal<
    cute::Shape<int,int,int,int>,
    CollectiveMainloop,
    CollectiveEpilogue
>;
using Gemm = cutlass::gemm::device::GemmUniversalAdapter<GemmKernel>;

// Force the device kernel symbol into the cubin without needing a host main.
auto* _anchor = &cutlass::device_kernel<GemmKernel>;


// ===== COMPILED SASS (sm_100a) =====

	.target	sm_100a

	.elftype	@"ET_EXEC"


//--------------------- .note.nv.tkinfo           --------------------------
	.section	.note.nv.tkinfo,"",@"SHT_NOTE"
	.sectionflags	@"SHF_NOTE_NV_TKINFO"
	.tkinfo
        /*0018*/ 	.word	0x00000002
        /*0030*/ 	.string	""
        /*0030*/ 	.string	"ptxas"
        /*0030*/ 	.string	"Cuda compilation tools, release 13.0, V13.0.88"
        /*0030*/ 	.string	"Build cuda_13.0.r13.0/compiler.36424714_0"
        /*0030*/ 	.string	"-arch sm_100a -m 64 "



//--------------------- .note.nv.cuinfo           --------------------------
	.section	.note.nv.cuinfo,"",@"SHT_NOTE"
	.sectionflags	@"SHF_NOTE_NV_CUINFO"
        /*0018*/ 	.short	0x0002
        /*001a*/ 	.short	0x0064
        /*001c*/ 	.short	0x0082
	.zero		2


//--------------------- .nv.info                  --------------------------
	.section	.nv.info,"",@"SHT_CUDA_INFO"
	.align	4


	//----- nvinfo : EIATTR_REGCOUNT
	.align		4
        /*0000*/ 	.byte	0x04, 0x2f
        /*0002*/ 	.short	(.L_19 - .L_18)
	.align		4
.L_18:
        /*0004*/ 	.word	index@(_ZN7cutlass13device_kernelINS_4gemm6kernel13GemmUniversalIN4cute5tupleIJiiiiEEENS1_10collective13CollectiveMmaINS1_35MainloopSm100TmaUmmaWarpSpecializedILi16ELi2ELi4ENS5_IJNS4_1CILi1EEESB_SB_EEEEENS5_IJNSA_ILi128EEENSA_ILi64EEENSA_ILi32EEEEEENS_10bfloat16_tENS5_IJlSB_lEEESI_SJ_NS4_8TiledMMAINS4_8MMA_AtomIJNS4_20SM100_MMA_F16BF16_SSISI_SI_fLi128ELi64ELNS4_4UMMA5MajorE0ELSO_0ELNSN_7ScaleInE0ELSP_0EEEEEENS4_6LayoutISC_NS5_IJNSA_ILi0EEEST_ST_EEEEENS5_IJNS4_10UnderscoreESW_SW_EEEEENS4_13SM90_TMA_LOADENS4_14ComposedLayoutINS4_7SwizzleILi2ELi4ELi3EEENS4_18smem_ptr_flag_bitsILi16EEENSS_INS5_IJNSA_ILi8EEESG_EEENS5_IJSG_SB_EEEEEEEvNS4_8identityESZ_S19_vS1A_EENS_8epilogue10collective18CollectiveEpilogueINS1C_23Sm100TmaWarpSpecializedILi3ELi2ELi32ELb1ELb0EEEJSH_NS5_IJNSS_ISE_SB_EENSS_ISG_SB_EEEEESI_SJ_SI_SJ_NS1C_6fusion15FusionCallbacksIS1G_NS1K_17LinearCombinationISI_fSI_fLNS_15FloatRoundStyleE2EEESH_S1J_JEEENS4_5SM1004TMEM4LOAD26SM100_TMEM_LOAD_32dp32b32xESZ_S19_NS4_39AutoVectorizingCopyWithAssumedAlignmentILi128EEENS4_14SM90_TMA_STOREES19_S1V_S1V_EEEvvEEEEvNT_6ParamsE)
        /*0008*/ 	.word	0x0000006f


	//----- nvinfo : EIATTR_FRAME_SIZE
	.align		4
.L_19:
        /*000c*/ 	.byte	0x04, 0x11
        /*000e*/ 	.short	(.L_21 - .L_20)
	.align		4
.L_20:
        /*0010*/ 	.word	index@($__internal_2_$__cuda_sm10x_tcgen05_guardrail_trap_unallocated_columns_being_dealloced)
        /*0014*/ 	.word	0x00000000


	//----- nvinfo : EIATTR_FRAME_SIZE
	.align		4
.L_21:
        /*0018*/ 	.byte	0x04, 0x11
        /*001a*/ 	.short	(.L_23 - .L_22)
	.align		4
.L_22:
        /*001c*/ 	.word	index@($__internal_1_$__cuda_sm10x_tcgen05_guardrail_trap_phase_invalid_during_alloc)
        /*0020*/ 	.word	0x00000000


	//----- nvinfo : EIATTR_FRAME_SIZE
	.align		4
.L_23:
        /*0024*/ 	.byte	0x04, 0x11
        /*0026*/ 	.short	(.L_25 - .L_24)
	.align		4
.L_24:
        /*0028*/ 	.word	index@($__internal_0_$__cuda_sm10x_tcgen05_guardrail_trap_col_being_dealloced_not_returned_by_alloc)
        /*002c*/ 	.word	0x00000000


	//----- nvinfo : EIATTR_FRAME_SIZE
	.align		4
.L_25:
        /*0030*/ 	.byte	0x04, 0x11
        /*0032*/ 	.short	(.L_27 - .L_26)
	.align		4
.L_26:
        /*0034*/ 	.word	index@(_ZN7cutlass13device_kernelINS_4gemm6kernel13GemmUniversalIN4cute5tupleIJiiiiEEENS1_10collective13CollectiveMmaINS1_35MainloopSm100TmaUmmaWarpSpecializedILi16ELi2ELi4ENS5_IJNS4_1CILi1EEESB_SB_EEEEENS5_IJNSA_ILi128EEENSA_ILi64EEENSA_ILi32EEEEEENS_10bfloat16_tENS5_IJlSB_lEEESI_SJ_NS4_8TiledMMAINS4_8MMA_AtomIJNS4_20SM100_MMA_F16BF16_SSISI_SI_fLi128ELi64ELNS4_4UMMA5MajorE0ELSO_0ELNSN_7ScaleInE0ELSP_0EEEEEENS4_6LayoutISC_NS5_IJNSA_ILi0EEEST_ST_EEEEENS5_IJNS4_10UnderscoreESW_SW_EEEEENS4_13SM90_TMA_LOADENS4_14ComposedLayoutINS4_7SwizzleILi2ELi4ELi3EEENS4_18smem_ptr_flag_bitsILi16EEENSS_INS5_IJNSA_ILi8EEESG_EEENS5_IJSG_SB_EEEEEEEvNS4_8identityESZ_S19_vS1A_EENS_8epilogue10collective18CollectiveEpilogueINS1C_23Sm100TmaWarpSpecializedILi3ELi2ELi32ELb1ELb0EEEJSH_NS5_IJNSS_ISE_SB_EENSS_ISG_SB_EEEEESI_SJ_SI_SJ_NS1C_6fusion15FusionCallbacksIS1G_NS1K_17LinearCombinationISI_fSI_fLNS_15FloatRoundStyleE2EEESH_S1J_JEEENS4_5SM1004TMEM4LOAD26SM100_TMEM_LOAD_32dp32b32xESZ_S19_NS4_39AutoVectorizingCopyWithAssumedAlignmentILi128EEENS4_14SM90_TMA_STOREES19_S1V_S1V_EEEvvEEEEvNT_6ParamsE)
        /*0038*/ 	.word	0x00000000


	//----- nvinfo : EIATTR_MIN_STACK_SIZE
	.align		4
.L_27:
        /*003c*/ 	.byte	0x04, 0x12
        /*003e*/ 	.short	(.L_29 - .L_28)
	.align		4
.L_28:
        /*0040*/ 	.word	index@(_ZN7cutlass13device_kernelINS_4gemm6kernel13GemmUniversalIN4cute5tupleIJiiiiEEENS1_10collective13CollectiveMmaINS1_35MainloopSm100TmaUmmaWarpSpecializedILi16ELi2ELi4ENS5_IJNS4_1CILi1EEESB_SB_EEEEENS5_IJNSA_ILi128EEENSA_ILi64EEENSA_ILi32EEEEEENS_10bfloat16_tENS5_IJlSB_lEEESI_SJ_NS4_8TiledMMAINS4_8MMA_AtomIJNS4_20SM100_MMA_F16BF16_SSISI_SI_fLi128ELi64ELNS4_4UMMA5MajorE0ELSO_0ELNSN_7ScaleInE0ELSP_0EEEEEENS4_6LayoutISC_NS5_IJNSA_ILi0EEEST_ST_EEEEENS5_IJNS4_10UnderscoreESW_SW_EEEEENS4_13SM90_TMA_LOADENS4_14ComposedLayoutINS4_7SwizzleILi2ELi4ELi3EEENS4_18smem_ptr_flag_bitsILi16EEENSS_INS5_IJNSA_ILi8EEESG_EEENS5_IJSG_SB_EEEEEEEvNS4_8identityESZ_S19_vS1A_EENS_8epilogue10collective18CollectiveEpilogueINS1C_23Sm100TmaWarpSpecializedILi3ELi2ELi32ELb1ELb0EEEJSH_NS5_IJNSS_ISE_SB_EENSS_ISG_SB_EEEEESI_SJ_SI_SJ_NS1C_6fusion15FusionCallbacksIS1G_NS1K_17LinearCombinationISI_fSI_fLNS_15FloatRoundStyleE2EEESH_S1J_JEEENS4_5SM1004TMEM4LOAD26SM100_TMEM_LOAD_32dp32b32xESZ_S19_NS4_39AutoVectorizingCopyWithAssumedAlignmentILi128EEENS4_14SM90_TMA_STOREES19_S1V_S1V_EEEvvEEEEvNT_6ParamsE)
        /*0044*/ 	.word	0x00000000
.L_29:


//--------------------- .nv.compat                --------------------------
	.section	.nv.compat,"",@"SHT_CUDA_COMPAT_INFO"
	.align	4
        /*0000*/ 	.byte	0x02, 0x09, 0x01, 0x00, 0x02, 0x02, 0x02, 0x00, 0x02, 0x05, 0x05, 0x00, 0x03, 0x07, 0x01, 0x01
        /*0010*/ 	.byte	0x02, 0x03, 0x01, 0x00, 0x02, 0x06, 0x01, 0x00, 0x04, 0x0b, 0x08, 0x00, 0x09, 0x00, 0x00, 0x00
        /*0020*/ 	.byte	0x00, 0x00, 0x00, 0x00


//--------------------- .nv.info._ZN7cutlass13device_kernelINS_4gemm6kernel13GemmUniversalIN4cute5tupleIJiiiiEEENS1_10collective13CollectiveMmaINS1_35MainloopSm100TmaUmmaWarpSpecializedILi16ELi2ELi4ENS5_IJNS4_1CILi1EEESB_SB_EEEEENS5_IJNSA_ILi128EEENSA_ILi64EEENSA_ILi32EEEEEENS_10bfloat16_tENS5_IJlSB_lEEESI_SJ_NS4_8TiledMMAINS4_8MMA_AtomIJNS4_20SM100_MMA_F16BF16_SSISI_SI_fLi128ELi64ELNS4_4UMMA5MajorE0ELSO_0ELNSN_7ScaleInE0ELSP_0EEEEEENS4_6LayoutISC_NS5_IJNSA_ILi0EEEST_ST_EEEEENS5_IJNS4_10UnderscoreESW_SW_EEEEENS4_13SM90_TMA_LOADENS4_14ComposedLayoutINS4_7SwizzleILi2ELi4ELi3EEENS4_18smem_ptr_flag_bitsILi16EEENSS_INS5_IJNSA_ILi8EEESG_EEENS5_IJSG_SB_EEEEEEEvNS4_8identityESZ_S19_vS1A_EENS_8epilogue10collective18CollectiveEpilogueINS1C_23Sm100TmaWarpSpecializedILi3ELi2ELi32ELb1ELb0EEEJSH_NS5_IJNSS_ISE_SB_EENSS_ISG_SB_EEEEESI_SJ_SI_SJ_NS1C_6fusion15FusionCallbacksIS1G_NS1K_17LinearCombinationISI_fSI_fLNS_15FloatRoundStyleE2EEESH_S1J_JEEENS4_5SM1004TMEM4LOAD26SM100_TMEM_LOAD_32dp32b32xESZ_S19_NS4_39AutoVectorizingCopyWithAssumedAlignmentILi128EEENS4_14SM90_TMA_STOREES19_S1V_S1V_EEEvvEEEEvNT_6ParamsE --------------------------
	.section	.nv.info._ZN7cutlass13device_kernelINS_4gemm6kernel13GemmUniversalIN4cute5tupleIJiiiiEEENS1_10collective13CollectiveMmaINS1_35MainloopSm100TmaUmmaWarpSpecializedILi16ELi2ELi4ENS5_IJNS4_1CILi1EEESB_SB_EEEEENS5_IJNSA_ILi128EEENSA_ILi64EEENSA_ILi32EEEEEENS_10bfloat16_tENS5_IJlSB_lEEESI_SJ_NS4_8TiledMMAINS4_8MMA_AtomIJNS4_20SM100_MMA_F16BF16_SSISI_SI_fLi128ELi64ELNS4_4UMMA5MajorE0ELSO_0ELNSN_7ScaleInE0ELSP_0EEEEEENS4_6LayoutISC_NS5_IJNSA_ILi0EEEST_ST_EEEEENS5_IJNS4_10UnderscoreESW_SW_EEEEENS4_13SM90_TMA_LOADENS4_14ComposedLayoutINS4_7SwizzleILi2ELi4ELi3EEENS4_18smem_ptr_flag_bitsILi16EEENSS_INS5_IJNSA_ILi8EEESG_EEENS5_IJSG_SB_EEEEEEEvNS4_8identityESZ_S19_vS1A_EENS_8epilogue10collective18CollectiveEpilogueINS1C_23Sm100TmaWarpSpecializedILi3ELi2ELi32ELb1ELb0EEEJSH_NS5_IJNSS_ISE_SB_EENSS_ISG_SB_EEEEESI_SJ_SI_SJ_NS1C_6fusion15FusionCallbacksIS1G_NS1K_17LinearCombinationISI_fSI_fLNS_15FloatRoundStyleE2EEESH_S1J_JEEENS4_5SM1004TMEM4LOAD26SM100_TMEM_LOAD_32dp32b32xESZ_S19_NS4_39AutoVectorizingCopyWithAssumedAlignmentILi128EEENS4_14SM90_TMA_STOREES19_S1V_S1V_EEEvvEEEEvNT_6ParamsE,"",@"SHT_CUDA_INFO"
	.sectionflags	@""
	.align	4


	//----- nvinfo : EIATTR_CUDA_API_VERSION
	.align		4
        /*0000*/ 	.byte	0x04, 0x37
        /*0002*/ 	.short	(.L_31 - .L_30)
.L_30:
        /*0004*/ 	.word	0x00000082


	//----- nvinfo : EIATTR_KPARAM_INFO
	.align		4
.L_31:
        /*0008*/ 	.byte	0x04, 0x17
        /*000a*/ 	.short	(.L_33 - .L_32)
.L_32:
        /*000c*/ 	.word	0x00000000
        /*0010*/ 	.short	0x0000
        /*0012*/ 	.short	0x0000
        /*0014*/ 	.byte	0x00, 0xf0, 0x01, 0x20


	//----- nvinfo : EIATTR_AT_ENTRY_FRAGMENTS
	.align		4
.L_33:
        /*0018*/ 	.byte	0x04, 0x4f
        /*001a*/ 	.short	(.L_35 - .L_34)


	//   ....[0]....
.L_34:
        /*001c*/ 	.word	0x00000006


	//----- nvinfo : EIATTR_RESERVED_SMEM_USED
	.align		4
.L_35:
        /*0020*/ 	.byte	0x01, 0x41
	.zero		2


	//----- nvinfo : EIATTR_SPARSE_MMA_MASK
	.align		4
        /*0024*/ 	.byte	0x03, 0x50
        /*0026*/ 	.short	0x0000


	//----- nvinfo : EIATTR_TCGEN05_1CTA_USED
	.align		4
        /*0028*/ 	.byte	0x01, 0x51
	.zero		2


	//----- nvinfo : EIATTR_MAXREG_COUNT
	.align		4
        /*002c*/ 	.byte	0x03, 0x1b
        /*002e*/ 	.short	0x00ff


	//----- nvinfo : EIATTR_NUM_BARRIERS
	.align		4
        /*0030*/ 	.byte	0x02, 0x4c
        /*0032*/ 	.byte	0x07
	.zero		1


	//----- nvinfo : EIATTR_EXTERNS
	.align		4
        /*0034*/ 	.byte	0x04, 0x0f
        /*0036*/ 	.short	(.L_37 - .L_36)


	//   ....[0]....
	.align		4
.L_36:
        /*0038*/ 	.word	index@(__assertfail)


	//----- nvinfo : EIATTR_MERCURY_ISA_VERSION
	.align		4
.L_37:
        /*003c*/ 	.byte	0x03, 0x5f
        /*003e*/ 	.short	0x0101


	//----- nvinfo : EIATTR_INT_WARP_WIDE_INSTR_OFFSETS
	.align		4
        /*0040*/ 	.byte	0x04, 0x31
        /*0042*/ 	.short	(.L_39 - .L_38)


	//   ....[0]....
.L_38:
        /*0044*/ 	.word	0x00001f70


	//   ....[1]....
        /*0048*/ 	.word	0x00003f90


	//   ....[2]....
        /*004c*/ 	.word	0x00003fc0


	//   ....[3]....
        /*0050*/ 	.word	0x00004010


	//   ....[4]....
        /*0054*/ 	.word	0x00004900


	//   ....[5]....
        /*0058*/ 	.word	0x00004920


	//   ....[6]....
        /*005c*/ 	.word	0x00004bf0


	//   ....[7]....
        /*0060*/ 	.word	0x00004d20


	//----- nvinfo : EIATTR_COOP_GROUP_MASK_REGIDS
	.align		4
.L_39:
        /*0064*/ 	.byte	0x04, 0x29
        /*0066*/ 	.short	(.L_41 - .L_40)


	//   ....[0]....
.L_40:
        /*0068*/ 	.word	0xffffffff


	//   ....[1]....
        /*006c*/ 	.word	0xffffffff


	//   ....[2]....
        /*0070*/ 	.word	0xffffffff


	//   ....[3]....
        /*0074*/ 	.word	0xffffffff


	//   ....[4]....
        /*0078*/ 	.word	0xffffffff


	//   ....[5]....
        /*007c*/ 	.word	0xffffffff


	//   ....[6]....
        /*0080*/ 	.word	0xffffffff


	//   ....[7]....
        /*0084*/ 	.word	0xffffffff


	//   ....[8]....
        /*0088*/ 	.word	0xffffffff


	//   ....[9]....
        /*008c*/ 	.word	0xffffffff


	//   ....[10]....
        /*0090*/ 	.word	0xffffffff


	//   ....[11]....
        /*0094*/ 	.word	0xffffffff


	//   ....[12]....
        /*0098*/ 	.word	0xffffffff


	//----- nvinfo : EIATTR_COOP_GROUP_INSTR_OFFSETS
	.align		4
.L_41:
        /*009c*/ 	.byte	0x04, 0x28
        /*009e*/ 	.short	(.L_43 - .L_42)


	//   ....[0]....
.L_42:
        /*00a0*/ 	.word	0x00000090


	//   ....[1]....
        /*00a4*/ 	.word	0x000004d0


	//   ....[2]....
        /*00a8*/ 	.word	0x000007f0


	//   ....[3]....
        /*00ac*/ 	.word	0x00000970


	//   ....[4]....
        /*00b0*/ 	.word	0x00000a70


	//   ....[5]....
        /*00b4*/ 	.word	0x00000be0


	//   ....[6]....
        /*00b8*/ 	.word	0x00000d80


	//   ....[7]....
        /*00bc*/ 	.word	0x00001e50


	//   ....[8]....
        /*00c0*/ 	.word	0x000032f0


	//   ....[9]....
        /*00c4*/ 	.word	0x00003500


	//   ....[10]....
        /*00c8*/ 	.word	0x00003530


	//   ....[11]....
        /*00cc*/ 	.word	0x00003e80


	//   ....[12]....
        /*00d0*/ 	.word	0x000040b0


	//----- nvinfo : EIATTR_VRC_CTA_INIT_COUNT
	.align		4
.L_43:
        /*00d4*/ 	.byte	0x02, 0x4a
        /*00d6*/ 	.byte	0x80
	.zero		1


	//----- nvinfo : EIATTR_SYSCALL_OFFSETS
	.align		4
        /*00d8*/ 	.byte	0x04, 0x46
        /*00da*/ 	.short	(.L_45 - .L_44)


	//   ....[0]....
.L_44:
        /*00dc*/ 	.word	0x000058d0


	//   ....[1]....
        /*00e0*/ 	.word	0x000059c0


	//   ....[2]....
        /*00e4*/ 	.word	0x00006200


	//   ....[3]....
        /*00e8*/ 	.word	0x00006eb0


	//----- nvinfo : EIATTR_MBARRIER_INSTR_OFFSETS
	.align		4
.L_45:
        /*00ec*/ 	.byte	0x04, 0x39
        /*00ee*/ 	.short	(.L_47 - .L_46)


	//   ....[0]....
.L_46:
        /*00f0*/ 	.word	0x000005d0
        /*00f4*/ 	.word	0x000000ff
        /*00f8*/ 	.word	0x00000000
        /*00fc*/ 	.short	0x0100
        /*00fe*/ 	.byte	0x05
	.zero		1


	//   ....[1]....
        /*0100*/ 	.word	0x000005e0
        /*0104*/ 	.word	0x000000ff
        /*0108*/ 	.word	0x00000080
        /*010c*/ 	.short	0x0100
        /*010e*/ 	.byte	0x05
	.zero		1


	//   ....[2]....
        /*0110*/ 	.word	0x000005f0
        /*0114*/ 	.word	0x000000ff
        /*0118*/ 	.word	0x00000008
        /*011c*/ 	.short	0x0100
        /*011e*/ 	.byte	0x05
	.zero		1


	//   ....[3]....
        /*0120*/ 	.word	0x00000600
        /*0124*/ 	.word	0x000000ff
        /*0128*/ 	.word	0x00000088
        /*012c*/ 	.short	0x0100
        /*012e*/ 	.byte	0x05
	.zero		1


	//   ....[4]....
        /*0130*/ 	.word	0x00000610
        /*0134*/ 	.word	0x000000ff
        /*0138*/ 	.word	0x00000010
        /*013c*/ 	.short	0x0100
        /*013e*/ 	.byte	0x05
	.zero		1


	//   ....[5]....
        /*0140*/ 	.word	0x00000620
        /*0144*/ 	.word	0x000000ff
        /*0148*/ 	.word	0x00000090
        /*014c*/ 	.short	0x0100
        /*014e*/ 	.byte	0x05
	.zero		1


	//   ....[6]....
        /*0150*/ 	.word	0x00000630
        /*0154*/ 	.word	0x000000ff
        /*0158*/ 	.word	0x00000018
        /*015c*/ 	.short	0x0100
        /*015e*/ 	.byte	0x05
	.zero		1


	//   ....[7]....
        /*0160*/ 	.word	0x00000640
        /*0164*/ 	.word	0x000000ff
        /*0168*/ 	.word	0x00000098
        /*016c*/ 	.short	0x0100
        /*016e*/ 	.byte	0x05
	.zero		1


	//   ....[8]....
        /*0170*/ 	.word	0x00000650
        /*0174*/ 	.word	0x000000ff
        /*0178*/ 	.word	0x00000020
        /*017c*/ 	.short	0x0100
        /*017e*/ 	.byte	0x05
	.zero		1


	//   ....[9]....
        /*0180*/ 	.word	0x00000660
        /*0184*/ 	.word	0x000000ff
        /*0188*/ 	.word	0x000000a0
        /*018c*/ 	.short	0x0100
        /*018e*/ 	.byte	0x05
	.zero		1


	//   ....[10]....
        /*0190*/ 	.word	0x00000670
        /*0194*/ 	.word	0x000000ff
        /*0198*/ 	.word	0x00000028
        /*019c*/ 	.short	0x0100
        /*019e*/ 	.byte	0x05
	.zero		1


	//   ....[11]....
        /*01a0*/ 	.word	0x00000680
        /*01a4*/ 	.word	0x000000ff
        /*01a8*/ 	.word	0x000000a8
        /*01ac*/ 	.short	0x0100
        /*01ae*/ 	.byte	0x05
	.zero		1


	//   ....[12]....
        /*01b0*/ 	.word	0x00000690
        /*01b4*/ 	.word	0x000000ff
        /*01b8*/ 	.word	0x00000030
        /*01bc*/ 	.short	0x0100
        /*01be*/ 	.byte	0x05
	.zero		1


	//   ....[13]....
        /*01c0*/ 	.word	0x000006a0
        /*01c4*/ 	.word	0x000000ff
        /*01c8*/ 	.word	0x000000b0
        /*01cc*/ 	.short	0x0100
        /*01ce*/ 	.byte	0x05
	.zero		1


	//   ....[14]....
        /*01d0*/ 	.word	0x000006b0
        /*01d4*/ 	.word	0x000000ff
        /*01d8*/ 	.word	0x00000038
        /*01dc*/ 	.short	0x0100
        /*01de*/ 	.byte	0x05
	.zero		1


	//   ....[15]....
        /*01e0*/ 	.word	0x000006c0
        /*01e4*/ 	.word	0x000000ff
        /*01e8*/ 	.word	0x000000b8
        /*01ec*/ 	.short	0x0100
        /*01ee*/ 	.byte	0x05
	.zero		1


	//   ....[16]....
        /*01f0*/ 	.word	0x000006d0
        /*01f4*/ 	.word	0x000000ff
        /*01f8*/ 	.word	0x00000040
        /*01fc*/ 	.short	0x0100
        /*01fe*/ 	.byte	0x05
	.zero		1


	//   ....[17]....
        /*0200*/ 	.word	0x000006e0
        /*0204*/ 	.word	0x000000ff
        /*0208*/ 	.word	0x000000c0
        /*020c*/ 	.short	0x0100
        /*020e*/ 	.byte	0x05
	.zero		1


	//   ....[18]....
        /*0210*/ 	.word	0x000006f0
        /*0214*/ 	.word	0x000000ff
        /*0218*/ 	.word	0x00000048
        /*021c*/ 	.short	0x0100
        /*021e*/ 	.byte	0x05
	.zero		1


	//   ....[19]....
        /*0220*/ 	.word	0x00000700
        /*0224*/ 	.word	0x000000ff
        /*0228*/ 	.word	0x000000c8
        /*022c*/ 	.short	0x0100
        /*022e*/ 	.byte	0x05
	.zero		1


	//   ....[20]....
        /*0230*/ 	.word	0x00000710
        /*0234*/ 	.word	0x000000ff
        /*0238*/ 	.word	0x00000050
        /*023c*/ 	.short	0x0100
        /*023e*/ 	.byte	0x05
	.zero		1


	//   ....[21]....
        /*0240*/ 	.word	0x00000720
        /*0244*/ 	.word	0x000000ff
        /*0248*/ 	.word	0x000000d0
        /*024c*/ 	.short	0x0100
        /*024e*/ 	.byte	0x05
	.zero		1


	//   ....[22]....
        /*0250*/ 	.word	0x00000730
        /*0254*/ 	.word	0x000000ff
        /*0258*/ 	.word	0x00000058
        /*025c*/ 	.short	0x0100
        /*025e*/ 	.byte	0x05
	.zero		1


	//   ....[23]....
        /*0260*/ 	.word	0x00000740
        /*0264*/ 	.word	0x000000ff
        /*0268*/ 	.word	0x000000d8
        /*026c*/ 	.short	0x0100
        /*026e*/ 	.byte	0x05
	.zero		1


	//   ....[24]....
        /*0270*/ 	.word	0x00000750
        /*0274*/ 	.word	0x000000ff
        /*0278*/ 	.word	0x00000060
        /*027c*/ 	.short	0x0100
        /*027e*/ 	.byte	0x05
	.zero		1


	//   ....[25]....
        /*0280*/ 	.word	0x00000760
        /*0284*/ 	.word	0x000000ff
        /*0288*/ 	.word	0x000000e0
        /*028c*/ 	.short	0x0100
        /*028e*/ 	.byte	0x05
	.zero		1


	//   ....[26]....
        /*0290*/ 	.word	0x00000770
        /*0294*/ 	.word	0x000000ff
        /*0298*/ 	.word	0x00000068
        /*029c*/ 	.short	0x0100
        /*029e*/ 	.byte	0x05
	.zero		1


	//   ....[27]....
        /*02a0*/ 	.word	0x00000780
        /*02a4*/ 	.word	0x000000ff
        /*02a8*/ 	.word	0x000000e8
        /*02ac*/ 	.short	0x0100
        /*02ae*/ 	.byte	0x05
	.zero		1


	//   ....[28]....
        /*02b0*/ 	.word	0x00000790
        /*02b4*/ 	.word	0x000000ff
        /*02b8*/ 	.word	0x00000070
        /*02bc*/ 	.short	0x0100
        /*02be*/ 	.byte	0x05
	.zero		1


	//   ....[29]....
        /*02c0*/ 	.word	0x000007a0
        /*02c4*/ 	.word	0x000000ff
        /*02c8*/ 	.word	0x000000f0
        /*02cc*/ 	.short	0x0100
        /*02ce*/ 	.byte	0x05
	.zero		1


	//   ....[30]....
        /*02d0*/ 	.word	0x000007b0
        /*02d4*/ 	.word	0x000000ff
        /*02d8*/ 	.word	0x00000078
        /*02dc*/ 	.short	0x0100
        /*02de*/ 	.byte	0x05
	.zero		1


	//   ....[31]....
        /*02e0*/ 	.word	0x000007c0
        /*02e4*/ 	.word	0x000000ff
        /*02e8*/ 	.word	0x000000f8
        /*02ec*/ 	.short	0x0100
        /*02ee*/ 	.byte	0x05
	.zero		1


	//   ....[32]....
        /*02f0*/ 	.word	0x00000900
        /*02f4*/ 	.word	0x000000ff
        /*02f8*/ 	.word	0x00000100
        /*02fc*/ 	.short	0x0100
        /*02fe*/ 	.byte	0x07
	.zero		1


	//   ....[33]....
        /*0300*/ 	.word	0x00000910
        /*0304*/ 	.word	0x000000ff
        /*0308*/ 	.word	0x00000118
        /*030c*/ 	.short	0x0100
        /*030e*/ 	.byte	0x07
	.zero		1


	//   ....[34]....
        /*0310*/ 	.word	0x00000920
        /*0314*/ 	.word	0x000000ff
        /*0318*/ 	.word	0x00000108
        /*031c*/ 	.short	0x0100
        /*031e*/ 	.byte	0x07
	.zero		1


	//   ....[35]....
        /*0320*/ 	.word	0x00000930
        /*0324*/ 	.word	0x000000ff
        /*0328*/ 	.word	0x00000120
        /*032c*/ 	.short	0x0100
        /*032e*/ 	.byte	0x07
	.zero		1


	//   ....[36]....
        /*0330*/ 	.word	0x00000940
        /*0334*/ 	.word	0x000000ff
        /*0338*/ 	.word	0x00000110
        /*033c*/ 	.short	0x0100
        /*033e*/ 	.byte	0x07
	.zero		1


	//   ....[37]....
        /*0340*/ 	.word	0x00000950
        /*0344*/ 	.word	0x000000ff
        /*0348*/ 	.word	0x00000128
        /*034c*/ 	.short	0x0100
        /*034e*/ 	.byte	0x07
	.zero		1


	//   ....[38]....
        /*0350*/ 	.word	0x00000a40
        /*0354*/ 	.word	0x000000ff
        /*0358*/ 	.word	0x00000130
        /*035c*/ 	.short	0x0100
        /*035e*/ 	.byte	0x05
	.zero		1


	//   ....[39]....
        /*0360*/ 	.word	0x00000a50
        /*0364*/ 	.word	0x000000ff
        /*0368*/ 	.word	0x00000138
        /*036c*/ 	.short	0x0100
        /*036e*/ 	.byte	0x05
	.zero		1


	//   ....[40]....
        /*0370*/ 	.word	0x00000b90
        /*0374*/ 	.word	0x000000ff
        /*0378*/ 	.word	0x00000140
        /*037c*/ 	.short	0x0100
        /*037e*/ 	.byte	0x05
	.zero		1


	//   ....[41]....
        /*0380*/ 	.word	0x00000ba0
        /*0384*/ 	.word	0x000000ff
        /*0388*/ 	.word	0x00000150
        /*038c*/ 	.short	0x0100
        /*038e*/ 	.byte	0x05
	.zero		1


	//   ....[42]....
        /*0390*/ 	.word	0x00000bb0
        /*0394*/ 	.word	0x000000ff
        /*0398*/ 	.word	0x00000148
        /*039c*/ 	.short	0x0100
        /*039e*/ 	.byte	0x05
	.zero		1


	//   ....[43]....
        /*03a0*/ 	.word	0x00000bc0
        /*03a4*/ 	.word	0x000000ff
        /*03a8*/ 	.word	0x00000158
        /*03ac*/ 	.short	0x0100
        /*03ae*/ 	.byte	0x05
	.zero		1


	//   ....[44]....
        /*03b0*/ 	.word	0x00000cf0
        /*03b4*/ 	.word	0x000000ff
        /*03b8*/ 	.word	0x00000160
        /*03bc*/ 	.short	0x0100
        /*03be*/ 	.byte	0x07
	.zero		1


	//   ....[45]....
        /*03c0*/ 	.word	0x00000d00
        /*03c4*/ 	.word	0x000000ff
        /*03c8*/ 	.word	0x00000180
        /*03cc*/ 	.short	0x0100
        /*03ce*/ 	.byte	0x07
	.zero		1


	//   ....[46]....
        /*03d0*/ 	.word	0x00000d10
        /*03d4*/ 	.word	0x000000ff
        /*03d8*/ 	.word	0x00000168
        /*03dc*/ 	.short	0x0100
        /*03de*/ 	.byte	0x07
	.zero		1


	//   ....[47]....
        /*03e0*/ 	.word	0x00000d20
        /*03e4*/ 	.word	0x000000ff
        /*03e8*/ 	.word	0x00000188
        /*03ec*/ 	.short	0x0100
        /*03ee*/ 	.byte	0x07
	.zero		1


	//   ....[48]....
        /*03f0*/ 	.word	0x00000d30
        /*03f4*/ 	.word	0x000000ff
        /*03f8*/ 	.word	0x00000170
        /*03fc*/ 	.short	0x0100
        /*03fe*/ 	.byte	0x07
	.zero		1


	//   ....[49]....
        /*0400*/ 	.word	0x00000d40
        /*0404*/ 	.word	0x000000ff
        /*0408*/ 	.word	0x00000190
        /*040c*/ 	.short	0x0100
        /*040e*/ 	.byte	0x07
	.zero		1


	//   ....[50]....
        /*0410*/ 	.word	0x00000d50
        /*0414*/ 	.word	0x000000ff
        /*0418*/ 	.word	0x00000178
        /*041c*/ 	.short	0x0100
        /*041e*/ 	.byte	0x07
	.zero		1


	//   ....[51]....
        /*0420*/ 	.word	0x00000d60
        /*0424*/ 	.word	0x000000ff
        /*0428*/ 	.word	0x00000198
        /*042c*/ 	.short	0x0100
        /*042e*/ 	.byte	0x07
	.zero		1


	//   ....[52]....
        /*0430*/ 	.word	0x00000e50
        /*0434*/ 	.word	0x000000ff
        /*0438*/ 	.word	0x000001a0
        /*043c*/ 	.short	0x0100
        /*043e*/ 	.byte	0x05
	.zero		1


	//   ....[53]....
        /*0440*/ 	.word	0x00000e60
        /*0444*/ 	.word	0x000000ff
        /*0448*/ 	.word	0x000001b0
        /*044c*/ 	.short	0x0100
        /*044e*/ 	.byte	0x05
	.zero		1


	//   ....[54]....
        /*0450*/ 	.word	0x00000e70
        /*0454*/ 	.word	0x000000ff
        /*0458*/ 	.word	0x000001a8
        /*045c*/ 	.short	0x0100
        /*045e*/ 	.byte	0x05
	.zero		1


	//   ....[55]....
        /*0460*/ 	.word	0x00000e80
        /*0464*/ 	.word	0x000000ff
        /*0468*/ 	.word	0x000001b8
        /*046c*/ 	.short	0x0100
        /*046e*/ 	.byte	0x05
	.zero		1


	//   ....[56]....
        /*0470*/ 	.word	0x00001750
        /*0474*/ 	.word	0x00000002
        /*0478*/ 	.word	0x000001b0
        /*047c*/ 	.short	0x010a
        /*047e*/ 	.byte	0xff
	.zero		1


	//   ....[57]....
        /*0480*/ 	.word	0x00001780
        /*0484*/ 	.word	0x00000002
        /*0488*/ 	.word	0x000001a0
        /*048c*/ 	.short	0x0101
        /*048e*/ 	.byte	0xff
	.zero		1


	//   ....[58]....
        /*0490*/ 	.word	0x00001850
        /*0494*/ 	.word	0x000000ff
        /*0498*/ 	.word	0x00000080
        /*049c*/ 	.short	0x010a
        /*049e*/ 	.byte	0x08
	.zero		1


	//   ....[59]....
        /*04a0*/ 	.word	0x000018f0
        /*04a4*/ 	.word	0x000000ff
        /*04a8*/ 	.word	0x00000080
        /*04ac*/ 	.short	0x010a
        /*04ae*/ 	.byte	0x21
	.zero		1


	//   ....[60]....
        /*04b0*/ 	.word	0x00001a40
        /*04b4*/ 	.word	0x000000ff
        /*04b8*/ 	.word	0x00000080
        /*04bc*/ 	.short	0x010a
        /*04be*/ 	.byte	0x08
	.zero		1


	//   ....[61]....
        /*04c0*/ 	.word	0x00001b50
        /*04c4*/ 	.word	0x000000ff
        /*04c8*/ 	.word	0x00000138
        /*04cc*/ 	.short	0x0101
        /*04ce*/ 	.byte	0x04
	.zero		1


	//   ....[62]....
        /*04d0*/ 	.word	0x00001b70
        /*04d4*/ 	.word	0x000000ff
        /*04d8*/ 	.word	0x00000080
        /*04dc*/ 	.short	0x010a
        /*04de*/ 	.byte	0x08
	.zero		1


	//   ....[63]....
        /*04e0*/ 	.word	0x00001bf0
        /*04e4*/ 	.word	0x000000ff
        /*04e8*/ 	.word	0x00000080
        /*04ec*/ 	.short	0x010a
        /*04ee*/ 	.byte	0x11
	.zero		1


	//   ....[64]....
        /*04f0*/ 	.word	0x00001d40
        /*04f4*/ 	.word	0x000000ff
        /*04f8*/ 	.word	0x00000080
        /*04fc*/ 	.short	0x010a
        /*04fe*/ 	.byte	0x08
	.zero		1


	//   ....[65]....
        /*0500*/ 	.word	0x00001e80
        /*0504*/ 	.word	0x00000002
        /*0508*/ 	.word	0x00000140
        /*050c*/ 	.short	0x010a
        /*050e*/ 	.byte	0xff
	.zero		1


	//   ....[66]....
        /*0510*/ 	.word	0x00001f40
        /*0514*/ 	.word	0x00000002
        /*0518*/ 	.word	0x00000000
        /*051c*/ 	.short	0x0101
        /*051e*/ 	.byte	0xff
	.zero		1


	//   ....[67]....
        /*0520*/ 	.word	0x000024a0
        /*0524*/ 	.word	0x000000ff
        /*0528*/ 	.word	0x00000000
        /*052c*/ 	.short	0x010a
        /*052e*/ 	.byte	0x05
	.zero		1


	//   ....[68]....
        /*0530*/ 	.word	0x00002530
        /*0534*/ 	.word	0x000000ff
        /*0538*/ 	.word	0x00000000
        /*053c*/ 	.short	0x010a
        /*053e*/ 	.byte	0x05
	.zero		1


	//   ....[69]....
        /*0540*/ 	.word	0x000025c0
        /*0544*/ 	.word	0x000000ff
        /*0548*/ 	.word	0x00000000
        /*054c*/ 	.short	0x010a
        /*054e*/ 	.byte	0x05
	.zero		1


	//   ....[70]....
        /*0550*/ 	.word	0x00002650
        /*0554*/ 	.word	0x000000ff
        /*0558*/ 	.word	0x00000000
        /*055c*/ 	.short	0x010a
        /*055e*/ 	.byte	0x05
	.zero		1


	//   ....[71]....
        /*0560*/ 	.word	0x000026e0
        /*0564*/ 	.word	0x000000ff
        /*0568*/ 	.word	0x00000000
        /*056c*/ 	.short	0x010a
        /*056e*/ 	.byte	0x05
	.zero		1


	//   ....[72]....
        /*0570*/ 	.word	0x00002770
        /*0574*/ 	.word	0x000000ff
        /*0578*/ 	.word	0x00000000
        /*057c*/ 	.short	0x010a
        /*057e*/ 	.byte	0x05
	.zero		1


	//   ....[73]....
        /*0580*/ 	.word	0x00002800
        /*0584*/ 	.word	0x000000ff
        /*0588*/ 	.word	0x00000000
        /*058c*/ 	.short	0x010a
        /*058e*/ 	.byte	0x05
	.zero		1


	//   ....[74]....
        /*0590*/ 	.word	0x00002890
        /*0594*/ 	.word	0x000000ff
        /*0598*/ 	.word	0x00000000
        /*059c*/ 	.short	0x010a
        /*059e*/ 	.byte	0x05
	.zero		1


	//   ....[75]....
        /*05a0*/ 	.word	0x00002920
        /*05a4*/ 	.word	0x000000ff
        /*05a8*/ 	.word	0x00000000
        /*05ac*/ 	.short	0x010a
        /*05ae*/ 	.byte	0x05
	.zero		1


	//   ....[76]....
        /*05b0*/ 	.word	0x000029b0
        /*05b4*/ 	.word	0x000000ff
        /*05b8*/ 	.word	0x00000000
        /*05bc*/ 	.short	0x010a
        /*05be*/ 	.byte	0x05
	.zero		1


	//   ....[77]....
        /*05c0*/ 	.word	0x00002a40
        /*05c4*/ 	.word	0x000000ff
        /*05c8*/ 	.word	0x00000000
        /*05cc*/ 	.short	0x010a
        /*05ce*/ 	.byte	0x05
	.zero		1


	//   ....[78]....
        /*05d0*/ 	.word	0x00002ad0
        /*05d4*/ 	.word	0x000000ff
        /*05d8*/ 	.word	0x00000000
        /*05dc*/ 	.short	0x010a
        /*05de*/ 	.byte	0x05
	.zero		1


	//   ....[79]....
        /*05e0*/ 	.word	0x00002b60
        /*05e4*/ 	.word	0x000000ff
        /*05e8*/ 	.word	0x00000000
        /*05ec*/ 	.short	0x010a
        /*05ee*/ 	.byte	0x05
	.zero		1


	//   ....[80]....
        /*05f0*/ 	.word	0x00002bf0
        /*05f4*/ 	.word	0x000000ff
        /*05f8*/ 	.word	0x00000000
        /*05fc*/ 	.short	0x010a
        /*05fe*/ 	.byte	0x05
	.zero		1


	//   ....[81]....
        /*0600*/ 	.word	0x00002c80
        /*0604*/ 	.word	0x000000ff
        /*0608*/ 	.word	0x00000000
        /*060c*/ 	.short	0x010a
        /*060e*/ 	.byte	0x05
	.zero		1


	//   ....[82]....
        /*0610*/ 	.word	0x00002d20
        /*0614*/ 	.word	0x00000000
        /*0618*/ 	.word	0x00000000
        /*061c*/ 	.short	0x010a
        /*061e*/ 	.byte	0xff
	.zero		1


	//   ....[83]....
        /*0620*/ 	.word	0x00002e40
        /*0624*/ 	.word	0x00000000
        /*0628*/ 	.word	0x000001a0
        /*062c*/ 	.short	0x010a
        /*062e*/ 	.byte	0xff
	.zero		1


	//   ....[84]....
        /*0630*/ 	.word	0x00002eb0
        /*0634*/ 	.word	0x00000000
        /*0638*/ 	.word	0x00000000
        /*063c*/ 	.short	0x0101
        /*063e*/ 	.byte	0xff
	.zero		1


	//   ....[85]....
        /*0640*/ 	.word	0x00002ed0
        /*0644*/ 	.word	0x000000ff
        /*0648*/ 	.word	0x00000150
        /*064c*/ 	.short	0x010a
        /*064e*/ 	.byte	0x05
	.zero		1


	//   ....[86]....
        /*0650*/ 	.word	0x00002ff0
        /*0654*/ 	.word	0x00000000
        /*0658*/ 	.word	0x00000140
        /*065c*/ 	.short	0x010a
        /*065e*/ 	.byte	0xff
	.zero		1


	//   ....[87]....
        /*0660*/ 	.word	0x000030f0
        /*0664*/ 	.word	0x00000000
        /*0668*/ 	.word	0x00000000
        /*066c*/ 	.short	0x0101
        /*066e*/ 	.byte	0xff
	.zero		1


	//   ....[88]....
        /*0670*/ 	.word	0x00003180
        /*0674*/ 	.word	0x000000ff
        /*0678*/ 	.word	0x00000150
        /*067c*/ 	.short	0x0106
        /*067e*/ 	.byte	0x05
	.zero		1


	//   ....[89]....
        /*0680*/ 	.word	0x000031a0
        /*0684*/ 	.word	0x000000ff
        /*0688*/ 	.word	0x00000150
        /*068c*/ 	.short	0x010a
        /*068e*/ 	.byte	0x05
	.zero		1


	//   ....[90]....
        /*0690*/ 	.word	0x00003230
        /*0694*/ 	.word	0x000000ff
        /*0698*/ 	.word	0x00000150
        /*069c*/ 	.short	0x0106
        /*069e*/ 	.byte	0x04
	.zero		1


	//   ....[91]....
        /*06a0*/ 	.word	0x00003270
        /*06a4*/ 	.word	0x00000000
        /*06a8*/ 	.word	0x00000150
        /*06ac*/ 	.short	0x010a
        /*06ae*/ 	.byte	0xff
	.zero		1


	//   ....[92]....
        /*06b0*/ 	.word	0x00003770
        /*06b4*/ 	.word	0x00000000
        /*06b8*/ 	.word	0x00000140
        /*06bc*/ 	.short	0x010a
        /*06be*/ 	.byte	0xff
	.zero		1


	//   ....[93]....
        /*06c0*/ 	.word	0x00003880
        /*06c4*/ 	.word	0x00000003
        /*06c8*/ 	.word	0x00000000
        /*06cc*/ 	.short	0x0101
        /*06ce*/ 	.byte	0xff
	.zero		1


	//   ....[94]....
        /*06d0*/ 	.word	0x00003890
        /*06d4*/ 	.word	0x000000ff
        /*06d8*/ 	.word	0x00000000
        /*06dc*/ 	.short	0x010a
        /*06de*/ 	.byte	0x04
	.zero		1


	//   ....[95]....
        /*06e0*/ 	.word	0x000038b0
        /*06e4*/ 	.word	0x000000ff
        /*06e8*/ 	.word	0x00000180
        /*06ec*/ 	.short	0x010a
        /*06ee*/ 	.byte	0x08
	.zero		1


	//   ....[96]....
        /*06f0*/ 	.word	0x00003980
        /*06f4*/ 	.word	0x000000ff
        /*06f8*/ 	.word	0x00000000
        /*06fc*/ 	.short	0x010a
        /*06fe*/ 	.byte	0x07
	.zero		1


	//   ....[97]....
        /*0700*/ 	.word	0x00003ac0
        /*0704*/ 	.word	0x000000ff
        /*0708*/ 	.word	0x00000000
        /*070c*/ 	.short	0x010a
        /*070e*/ 	.byte	0x04
	.zero		1


	//   ....[98]....
        /*0710*/ 	.word	0x00003cb0
        /*0714*/ 	.word	0x000000ff
        /*0718*/ 	.word	0x00000000
        /*071c*/ 	.short	0x010a
        /*071e*/ 	.byte	0x05
	.zero		1


	//   ....[99]....
        /*0720*/ 	.word	0x00003d40
        /*0724*/ 	.word	0x000000ff
        /*0728*/ 	.word	0x00000000
        /*072c*/ 	.short	0x010a
        /*072e*/ 	.byte	0x05
	.zero		1


	//   ....[100]....
        /*0730*/ 	.word	0x00003dd0
        /*0734*/ 	.word	0x000000ff
        /*0738*/ 	.word	0x00000000
        /*073c*/ 	.short	0x010a
        /*073e*/ 	.byte	0x05
	.zero		1


	//   ....[101]....
        /*0740*/ 	.word	0x00003e60
        /*0744*/ 	.word	0x000000ff
        /*0748*/ 	.word	0x00000000
        /*074c*/ 	.short	0x010a
        /*074e*/ 	.byte	0x07
	.zero		1


	//   ....[102]....
        /*0750*/ 	.word	0x000042a0
        /*0754*/ 	.word	0x00000000
        /*0758*/ 	.word	0x00000140
        /*075c*/ 	.short	0x010a
        /*075e*/ 	.byte	0xff
	.zero		1


	//   ....[103]....
        /*0760*/ 	.word	0x00004360
        /*0764*/ 	.word	0x00000000
        /*0768*/ 	.word	0x00000000
        /*076c*/ 	.short	0x0101
        /*076e*/ 	.byte	0xff
	.zero		1


	//   ....[104]....
        /*0770*/ 	.word	0x00004680
        /*0774*/ 	.word	0x000000ff
        /*0778*/ 	.word	0x00000138
        /*077c*/ 	.short	0x010a
        /*077e*/ 	.byte	0x07
	.zero		1


	//   ....[105]....
        /*0780*/ 	.word	0x000048a0
        /*0784*/ 	.word	0x000000ff
        /*0788*/ 	.word	0x00000118
        /*078c*/ 	.short	0x010a
        /*078e*/ 	.byte	0x0f
	.zero		1


	//   ....[106]....
        /*0790*/ 	.word	0x00004aa0
        /*0794*/ 	.word	0x000000ff
        /*0798*/ 	.word	0x00000100
        /*079c*/ 	.short	0x010b
        /*079e*/ 	.byte	0x0f
	.zero		1


	//   ....[107]....
        /*07a0*/ 	.word	0x00004af0
        /*07a4*/ 	.word	0x000000ff
        /*07a8*/ 	.word	0x00000000
        /*07ac*/ 	.short	0x0101
        /*07ae*/ 	.byte	0x10
	.zero		1


	//   ....[108]....
        /*07b0*/ 	.word	0x00004b30
        /*07b4*/ 	.word	0x000000ff
        /*07b8*/ 	.word	0x00000118
        /*07bc*/ 	.short	0x010a
        /*07be*/ 	.byte	0x0d
	.zero		1


	//   ....[109]....
        /*07c0*/ 	.word	0x00004d70
        /*07c4*/ 	.word	0x000000ff
        /*07c8*/ 	.word	0x00000100
        /*07cc*/ 	.short	0x010b
        /*07ce*/ 	.byte	0x0d
	.zero		1


	//   ....[110]....
        /*07d0*/ 	.word	0x00004de0
        /*07d4*/ 	.word	0x000000ff
        /*07d8*/ 	.word	0x00000000
        /*07dc*/ 	.short	0x0101
        /*07de*/ 	.byte	0x0f
	.zero		1


	//   ....[111]....
        /*07e0*/ 	.word	0x00004e30
        /*07e4*/ 	.word	0x000000ff
        /*07e8*/ 	.word	0x00000000
        /*07ec*/ 	.short	0x010a
        /*07ee*/ 	.byte	0x04
	.zero		1


	//   ....[112]....
        /*07f0*/ 	.word	0x00004ec0
        /*07f4*/ 	.word	0x000000ff
        /*07f8*/ 	.word	0x00000000
        /*07fc*/ 	.short	0x010a
        /*07fe*/ 	.byte	0x04
	.zero		1


	//   ....[113]....
        /*0800*/ 	.word	0x00004f60
        /*0804*/ 	.word	0x00000000
        /*0808*/ 	.word	0x00000000
        /*080c*/ 	.short	0x010a
        /*080e*/ 	.byte	0xff
	.zero		1


	//   ....[114]....
        /*0810*/ 	.word	0x000052a0
        /*0814*/ 	.word	0x00000000
        /*0818*/ 	.word	0x00000140
        /*081c*/ 	.short	0x010a
        /*081e*/ 	.byte	0xff
	.zero		1


	//   ....[115]....
        /*0820*/ 	.word	0x000053b0
        /*0824*/ 	.word	0x00000000
        /*0828*/ 	.word	0x00000000
        /*082c*/ 	.short	0x0101
        /*082e*/ 	.byte	0xff
	.zero		1


	//   ....[116]....
        /*0830*/ 	.word	0x00005e50
        /*0834*/ 	.word	0x00000000
        /*0838*/ 	.word	0x00000100
        /*083c*/ 	.short	0x010a
        /*083e*/ 	.byte	0xff
	.zero		1


	//   ....[117]....
        /*0840*/ 	.word	0x00005ec0
        /*0844*/ 	.word	0x00000049
        /*0848*/ 	.word	0x00000160
        /*084c*/ 	.short	0x010a
        /*084e*/ 	.byte	0xff
	.zero		1


	//   ....[118]....
        /*0850*/ 	.word	0x00005fb0
        /*0854*/ 	.word	0x00000000
        /*0858*/ 	.word	0x00000100
        /*085c*/ 	.short	0x010a
        /*085e*/ 	.byte	0xff
	.zero		1


	//   ....[119]....
        /*0860*/ 	.word	0x000060e0
        /*0864*/ 	.word	0x00000049
        /*0868*/ 	.word	0x00000160
        /*086c*/ 	.short	0x010a
        /*086e*/ 	.byte	0xff
	.zero		1


	//   ....[120]....
        /*0870*/ 	.word	0x00006bf0
        /*0874*/ 	.word	0x00000000
        /*0878*/ 	.word	0x00000000
        /*087c*/ 	.short	0x0101
        /*087e*/ 	.byte	0xff
	.zero		1


	//   ....[121]....
        /*0880*/ 	.word	0x00006c00
        /*0884*/ 	.word	0x00000002
        /*0888*/ 	.word	0x00000100
        /*088c*/ 	.short	0x010a
        /*088e*/ 	.byte	0xff
	.zero		1


	//   ....[122]....
        /*0890*/ 	.word	0x00006cd0
        /*0894*/ 	.word	0x00000002
        /*0898*/ 	.word	0x00000100
        /*089c*/ 	.short	0x010a
        /*089e*/ 	.byte	0xff
	.zero		1


	//   ....[123]....
        /*08a0*/ 	.word	0x00007040
        /*08a4*/ 	.word	0x000000ff
        /*08a8*/ 	.word	0x00000000
        /*08ac*/ 	.short	0x0101
        /*08ae*/ 	.byte	0x05
	.zero		1


	//   ....[124]....
        /*08b0*/ 	.word	0x00007970
        /*08b4*/ 	.word	0x00000000
        /*08b8*/ 	.word	0x00000000
        /*08bc*/ 	.short	0x0101
        /*08be*/ 	.byte	0xff
	.zero		1


	//   ....[125]....
        /*08c0*/ 	.word	0x00007be0
        /*08c4*/ 	.word	0x000000ff
        /*08c8*/ 	.word	0x00000000
        /*08cc*/ 	.short	0x0101
        /*08ce*/ 	.byte	0x04
	.zero		1


	//   ....[126]....
        /*08d0*/ 	.word	0x00007c00
        /*08d4*/ 	.word	0x00000002
        /*08d8*/ 	.word	0x000001b0
        /*08dc*/ 	.short	0x010a
        /*08de*/ 	.byte	0xff
	.zero		1


	//   ....[127]....
        /*08e0*/ 	.word	0x00007c60
        /*08e4*/ 	.word	0x00000002
        /*08e8*/ 	.word	0x00000080
        /*08ec*/ 	.short	0x010a
        /*08ee*/ 	.byte	0xff
	.zero		1


	//   ....[128]....
        /*08f0*/ 	.word	0x00007cc0
        /*08f4*/ 	.word	0x00000002
        /*08f8*/ 	.word	0x00000080
        /*08fc*/ 	.short	0x010a
        /*08fe*/ 	.byte	0xff
	.zero		1


	//   ....[129]....
        /*0900*/ 	.word	0x00007d10
        /*0904*/ 	.word	0x00000002
        /*0908*/ 	.word	0x00000140
        /*090c*/ 	.short	0x010a
        /*090e*/ 	.byte	0xff
	.zero		1


	//   ....[130]....
        /*0910*/ 	.word	0x00007d70
        /*0914*/ 	.word	0x00000000
        /*0918*/ 	.word	0x00000000
        /*091c*/ 	.short	0x010a
        /*091e*/ 	.byte	0xff
	.zero		1


	//   ....[131]....
        /*0920*/ 	.word	0x00007dd0
        /*0924*/ 	.word	0x00000000
        /*0928*/ 	.word	0x00000000
        /*092c*/ 	.short	0x010a
        /*092e*/ 	.byte	0xff
	.zero		1


	//   ....[132]....
        /*0930*/ 	.word	0x00007e30
        /*0934*/ 	.word	0x00000000
        /*0938*/ 	.word	0x00000000
        /*093c*/ 	.short	0x010a
        /*093e*/ 	.byte	0xff
	.zero		1


	//   ....[133]....
        /*0940*/ 	.word	0x00007e90
        /*0944*/ 	.word	0x00000000
        /*0948*/ 	.word	0x00000000
        /*094c*/ 	.short	0x010a
        /*094e*/ 	.byte	0xff
	.zero		1


	//   ....[134]....
        /*0950*/ 	.word	0x00007ef0
        /*0954*/ 	.word	0x00000000
        /*0958*/ 	.word	0x00000000
        /*095c*/ 	.short	0x010a
        /*095e*/ 	.byte	0xff
	.zero		1


	//   ....[135]....
        /*0960*/ 	.word	0x00007f50
        /*0964*/ 	.word	0x00000000
        /*0968*/ 	.word	0x00000000
        /*096c*/ 	.short	0x010a
        /*096e*/ 	.byte	0xff
	.zero		1


	//   ....[136]....
        /*0970*/ 	.word	0x00007fb0
        /*0974*/ 	.word	0x00000000
        /*0978*/ 	.word	0x00000000
        /*097c*/ 	.short	0x010a
        /*097e*/ 	.byte	0xff
	.zero		1


	//   ....[137]....
        /*0980*/ 	.word	0x00008010
        /*0984*/ 	.word	0x00000000
        /*0988*/ 	.word	0x00000000
        /*098c*/ 	.short	0x010a
        /*098e*/ 	.byte	0xff
	.zero		1


	//   ....[138]....
        /*0990*/ 	.word	0x00008070
        /*0994*/ 	.word	0x00000000
        /*0998*/ 	.word	0x00000000
        /*099c*/ 	.short	0x010a
        /*099e*/ 	.byte	0xff
	.zero		1


	//   ....[139]....
        /*09a0*/ 	.word	0x000080d0
        /*09a4*/ 	.word	0x00000000
        /*09a8*/ 	.word	0x00000000
        /*09ac*/ 	.short	0x010a
        /*09ae*/ 	.byte	0xff
	.zero		1


	//   ....[140]....
        /*09b0*/ 	.word	0x00008130
        /*09b4*/ 	.word	0x00000000
        /*09b8*/ 	.word	0x00000000
        /*09bc*/ 	.short	0x010a
        /*09be*/ 	.byte	0xff
	.zero		1


	//   ....[141]....
        /*09c0*/ 	.word	0x00008190
        /*09c4*/ 	.word	0x00000000
        /*09c8*/ 	.word	0x00000000
        /*09cc*/ 	.short	0x010a
        /*09ce*/ 	.byte	0xff
	.zero		1


	//   ....[142]....
        /*09d0*/ 	.word	0x000081f0
        /*09d4*/ 	.word	0x00000000
        /*09d8*/ 	.word	0x00000000
        /*09dc*/ 	.short	0x010a
        /*09de*/ 	.byte	0xff
	.zero		1


	//   ....[143]....
        /*09e0*/ 	.word	0x00008250
        /*09e4*/ 	.word	0x00000000
        /*09e8*/ 	.word	0x00000000
        /*09ec*/ 	.short	0x010a
        /*09ee*/ 	.byte	0xff
	.zero		1


	//   ....[144]....
        /*09f0*/ 	.word	0x000082b0
        /*09f4*/ 	.word	0x00000000
        /*09f8*/ 	.word	0x00000000
        /*09fc*/ 	.short	0x010a
        /*09fe*/ 	.byte	0xff
	.zero		1


	//   ....[145]....
        /*0a00*/ 	.word	0x00008300
        /*0a04*/ 	.word	0x00000000
        /*0a08*/ 	.word	0x000001a0
        /*0a0c*/ 	.short	0x010a
        /*0a0e*/ 	.byte	0xff
	.zero		1


	//   ....[146]....
        /*0a10*/ 	.word	0x00008360
        /*0a14*/ 	.word	0x00000000
        /*0a18*/ 	.word	0x00000150
        /*0a1c*/ 	.short	0x010a
        /*0a1e*/ 	.byte	0xff
	.zero		1


	//   ....[147]....
        /*0a20*/ 	.word	0x000083b0
        /*0a24*/ 	.word	0x00000000
        /*0a28*/ 	.word	0x00000140
        /*0a2c*/ 	.short	0x010a
        /*0a2e*/ 	.byte	0xff
	.zero		1


	//   ....[148]....
        /*0a30*/ 	.word	0x00008410
        /*0a34*/ 	.word	0x00000000
        /*0a38*/ 	.word	0x00000150
        /*0a3c*/ 	.short	0x010a
        /*0a3e*/ 	.byte	0xff
	.zero		1


	//   ....[149]....
        /*0a40*/ 	.word	0x00008460
        /*0a44*/ 	.word	0x00000000
        /*0a48*/ 	.word	0x00000140
        /*0a4c*/ 	.short	0x010a
        /*0a4e*/ 	.byte	0xff
	.zero		1


	//   ....[150]....
        /*0a50*/ 	.word	0x000084c0
        /*0a54*/ 	.word	0x00000002
        /*0a58*/ 	.word	0x00000180
        /*0a5c*/ 	.short	0x010a
        /*0a5e*/ 	.byte	0xff
	.zero		1


	//   ....[151]....
        /*0a60*/ 	.word	0x00008520
        /*0a64*/ 	.word	0x00000000
        /*0a68*/ 	.word	0x00000000
        /*0a6c*/ 	.short	0x010a
        /*0a6e*/ 	.byte	0xff
	.zero		1


	//   ....[152]....
        /*0a70*/ 	.word	0x00008580
        /*0a74*/ 	.word	0x00000000
        /*0a78*/ 	.word	0x00000000
        /*0a7c*/ 	.short	0x010a
        /*0a7e*/ 	.byte	0xff
	.zero		1


	//   ....[153]....
        /*0a80*/ 	.word	0x000085e0
        /*0a84*/ 	.word	0x00000000
        /*0a88*/ 	.word	0x00000000
        /*0a8c*/ 	.short	0x010a
        /*0a8e*/ 	.byte	0xff
	.zero		1


	//   ....[154]....
        /*0a90*/ 	.word	0x00008640
        /*0a94*/ 	.word	0x00000000
        /*0a98*/ 	.word	0x00000000
        /*0a9c*/ 	.short	0x010a
        /*0a9e*/ 	.byte	0xff
	.zero		1


	//   ....[155]....
        /*0aa0*/ 	.word	0x000086a0
        /*0aa4*/ 	.word	0x00000000
        /*0aa8*/ 	.word	0x00000000
        /*0aac*/ 	.short	0x010a
        /*0aae*/ 	.byte	0xff
	.zero		1


	//   ....[156]....
        /*0ab0*/ 	.word	0x000086f0
        /*0ab4*/ 	.word	0x00000000
        /*0ab8*/ 	.word	0x00000140
        /*0abc*/ 	.short	0x010a
        /*0abe*/ 	.byte	0xff
	.zero		1


	//   ....[157]....
        /*0ac0*/ 	.word	0x00008750
        /*0ac4*/ 	.word	0x00000000
        /*0ac8*/ 	.word	0x00000138
        /*0acc*/ 	.short	0x010a
        /*0ace*/ 	.byte	0xff
	.zero		1


	//   ....[158]....
        /*0ad0*/ 	.word	0x000087b0
        /*0ad4*/ 	.word	0x00000000
        /*0ad8*/ 	.word	0x00000118
        /*0adc*/ 	.short	0x010a
        /*0ade*/ 	.byte	0xff
	.zero		1


	//   ....[159]....
        /*0ae0*/ 	.word	0x00008810
        /*0ae4*/ 	.word	0x00000000
        /*0ae8*/ 	.word	0x00000118
        /*0aec*/ 	.short	0x010a
        /*0aee*/ 	.byte	0xff
	.zero		1


	//   ....[160]....
        /*0af0*/ 	.word	0x00008870
        /*0af4*/ 	.word	0x00000000
        /*0af8*/ 	.word	0x00000000
        /*0afc*/ 	.short	0x010a
        /*0afe*/ 	.byte	0xff
	.zero		1


	//   ....[161]....
        /*0b00*/ 	.word	0x000088d0
        /*0b04*/ 	.word	0x00000000
        /*0b08*/ 	.word	0x00000000
        /*0b0c*/ 	.short	0x010a
        /*0b0e*/ 	.byte	0xff
	.zero		1


	//   ....[162]....
        /*0b10*/ 	.word	0x00008920
        /*0b14*/ 	.word	0x00000000
        /*0b18*/ 	.word	0x00000140
        /*0b1c*/ 	.short	0x010a
        /*0b1e*/ 	.byte	0xff
	.zero		1


	//   ....[163]....
        /*0b20*/ 	.word	0x00008970
        /*0b24*/ 	.word	0x00000000
        /*0b28*/ 	.word	0x00000100
        /*0b2c*/ 	.short	0x010a
        /*0b2e*/ 	.byte	0xff
	.zero		1


	//   ....[164]....
        /*0b30*/ 	.word	0x000089c0
        /*0b34*/ 	.word	0x00000049
        /*0b38*/ 	.word	0x00000160
        /*0b3c*/ 	.short	0x010a
        /*0b3e*/ 	.byte	0xff
	.zero		1


	//   ....[165]....
        /*0b40*/ 	.word	0x00008a10
        /*0b44*/ 	.word	0x00000002
        /*0b48*/ 	.word	0x00000100
        /*0b4c*/ 	.short	0x010a
        /*0b4e*/ 	.byte	0xff
	.zero		1


	//----- nvinfo : EIATTR_NUM_MBARRIERS
	.align		4
.L_47:
        /*0b50*/ 	.byte	0x03, 0x38
        /*0b52*/ 	.short	0x0038


	//----- nvinfo : EIATTR_EXIT_INSTR_OFFSETS
	.align		4
        /*0b54*/ 	.byte	0x04, 0x1c
        /*0b56*/ 	.short	(.L_49 - .L_48)


	//   ....[0]....
.L_48:
        /*0b58*/ 	.word	0x00002d50


	//   ....[1]....
        /*0b5c*/ 	.word	0x00003240


	//   ....[2]....
        /*0b60*/ 	.word	0x000032a0


	//   ....[3]....
        /*0b64*/ 	.word	0x000040c0


	//   ....[4]....
        /*0b68*/ 	.word	0x00004f90


	//   ....[5]....
        /*0b6c*/ 	.word	0x00004fd0


	//   ....[6]....
        /*0b70*/ 	.word	0x00007ad0


	//   ....[7]....
        /*0b74*/ 	.word	0x00007b50


	//   ....[8]....
        /*0b78*/ 	.word	0x00007b80


	//   ....[9]....
        /*0b7c*/ 	.word	0x00007bf0


	//----- nvinfo : EIATTR_MAX_THREADS
	.align		4
.L_49:
        /*0b80*/ 	.byte	0x04, 0x05
        /*0b82*/ 	.short	(.L_51 - .L_50)
.L_50:
        /*0b84*/ 	.word	0x00000100
        /*0b88*/ 	.word	0x00000001
        /*0b8c*/ 	.word	0x00000001


	//----- nvinfo : EIATTR_CRS_STACK_SIZE
	.align		4
.L_51:
        /*0b90*/ 	.byte	0x04, 0x1e
        /*0b92*/ 	.short	(.L_53 - .L_52)
.L_52:
        /*0b94*/ 	.word	0x00000000


	//----- nvinfo : EIATTR_CBANK_PARAM_SIZE
	.align		4
.L_53:
        /*0b98*/ 	.byte	0x03, 0x19
        /*0b9a*/ 	.short	0x0800


	//----- nvinfo : EIATTR_PARAM_CBANK
	.align		4
        /*0b9c*/ 	.byte	0x04, 0x0a
        /*0b9e*/ 	.short	(.L_55 - .L_54)
	.align		4
.L_54:
        /*0ba0*/ 	.word	index@(.nv.constant0._ZN7cutlass13device_kernelINS_4gemm6kernel13GemmUniversalIN4cute5tupleIJiiiiEEENS1_10collective13CollectiveMmaINS1_35MainloopSm100TmaUmmaWarpSpecializedILi16ELi2ELi4ENS5_IJNS4_1CILi1EEESB_SB_EEEEENS5_IJNSA_ILi128EEENSA_ILi64EEENSA_ILi32EEEEEENS_10bfloat16_tENS5_IJlSB_lEEESI_SJ_NS4_8TiledMMAINS4_8MMA_AtomIJNS4_20SM100_MMA_F16BF16_SSISI_SI_fLi128ELi64ELNS4_4UMMA5MajorE0ELSO_0ELNSN_7ScaleInE0ELSP_0EEEEEENS4_6LayoutISC_NS5_IJNSA_ILi0EEEST_ST_EEEEENS5_IJNS4_10UnderscoreESW_SW_EEEEENS4_13SM90_TMA_LOADENS4_14ComposedLayoutINS4_7SwizzleILi2ELi4ELi3EEENS4_18smem_ptr_flag_bitsILi16EEENSS_INS5_IJNSA_ILi8EEESG_EEENS5_IJSG_SB_EEEEEEEvNS4_8identityESZ_S19_vS1A_EENS_8epilogue10collective18CollectiveEpilogueINS1C_23Sm100TmaWarpSpecializedILi3ELi2ELi32ELb1ELb0EEEJSH_NS5_IJNSS_ISE_SB_EENSS_ISG_SB_EEEEESI_SJ_SI_SJ_NS1C_6fusion15FusionCallbacksIS1G_NS1K_17LinearCombinationISI_fSI_fLNS_15FloatRoundStyleE2EEESH_S1J_JEEENS4_5SM1004TMEM4LOAD26SM100_TMEM_LOAD_32dp32b32xESZ_S19_NS4_39AutoVectorizingCopyWithAssumedAlignmentILi128EEENS4_14SM90_TMA_STOREES19_S1V_S1V_EEEvvEEEEvNT_6ParamsE)
        /*0ba4*/ 	.short	0x0380
        /*0ba6*/ 	.short	0x0800


	//----- nvinfo : EIATTR_SW_WAR
	.align		4
.L_55:
        /*0ba8*/ 	.byte	0x04, 0x36
        /*0baa*/ 	.short	(.L_57 - .L_56)
.L_56:
        /*0bac*/ 	.word	0x00000008
.L_57:


//--------------------- .nv.callgraph             --------------------------
	.section	.nv.callgraph,"",@"SHT_CUDA_CALLGRAPH"
	.align	4
	.sectionentsize	8
	.align		4
        /*0000*/ 	.word	0x00000000
	.align		4
        /*0004*/ 	.word	0xffffffff
	.align		4
        /*0008*/ 	.word	index@(_ZN7cutlass13device_kernelINS_4gemm6kernel13GemmUniversalIN4cute5tupleIJiiiiEEENS1_10collective13CollectiveMmaINS1_35MainloopSm100TmaUmmaWarpSpecializedILi16ELi2ELi4ENS5_IJNS4_1CILi1EEESB_SB_EEEEENS5_IJNSA_ILi128EEENSA_ILi64EEENSA_ILi32EEEEEENS_10bfloat16_tENS5_IJlSB_lEEESI_SJ_NS4_8TiledMMAINS4_8MMA_AtomIJNS4_20SM100_MMA_F16BF16_SSISI_SI_fLi128ELi64ELNS4_4UMMA5MajorE0ELSO_0ELNSN_7ScaleInE0ELSP_0EEEEEENS4_6LayoutISC_NS5_IJNSA_ILi0EEEST_ST_EEEEENS5_IJNS4_10UnderscoreESW_SW_EEEEENS4_13SM90_TMA_LOADENS4_14ComposedLayoutINS4_7SwizzleILi2ELi4ELi3EEENS4_18smem_ptr_flag_bitsILi16EEENSS_INS5_IJNSA_ILi8EEESG_EEENS5_IJSG_SB_EEEEEEEvNS4_8identityESZ_S19_vS1A_EENS_8epilogue10collective18CollectiveEpilogueINS1C_23Sm100TmaWarpSpecializedILi3ELi2ELi32ELb1ELb0EEEJSH_NS5_IJNSS_ISE_SB_EENSS_ISG_SB_EEEEESI_SJ_SI_SJ_NS1C_6fusion15FusionCallbacksIS1G_NS1K_17LinearCombinationISI_fSI_fLNS_15FloatRoundStyleE2EEESH_S1J_JEEENS4_5SM1004TMEM4LOAD26SM100_TMEM_LOAD_32dp32b32xESZ_S19_NS4_39AutoVectorizingCopyWithAssumedAlignmentILi128EEENS4_14SM90_TMA_STOREES19_S1V_S1V_EEEvvEEEEvNT_6ParamsE)
	.align		4
        /*000c*/ 	.word	index@(__assertfail)
	.align		4
        /*0010*/ 	.word	0x00000000
	.align		4
        /*0014*/ 	.word	0xfffffffe
	.align		4
        /*0018*/ 	.word	0x00000000
	.align		4
        /*001c*/ 	.word	0xfffffffd
	.align		4
        /*0020*/ 	.word	0x00000000
	.align		4
        /*0024*/ 	.word	0xfffffffc


//--------------------- .nv.constant4             --------------------------
	.section	.nv.constant4,"a",@progbits
	.align	8
	.align		8
.nv.constant4:
        /*0000*/ 	.dword	__assertfail
	.align		8
        /*0008*/ 	.dword	__unnamed_1
	.align		8
        /*0010*/ 	.dword	__unnamed_2
	.align		8
        /*0018*/ 	.dword	_ZN40_INTERNAL_3e57105f_4_k_cu_3c740348_324844cuda3std3__45__cpo5beginE
	.align		8
        /*0020*/ 	.dword	_ZN40_INTERNAL_3e57105f_4_k_cu_3c740348_324844cuda3std3__45__cpo3endE
	.align		8
        /*0028*/ 	.dword	_ZN40_INTERNAL_3e57105f_4_k_cu_3c740348_324844cuda3std3__45__cpo6cbeginE
	.align		8
        /*0030*/ 	.dword	_ZN40_INTERNAL_3e57105f_4_k_cu_3c740348_324844cuda3std3__45__cpo4cendE
	.align		8
        /*0038*/ 	.dword	_ZN40_INTERNAL_3e57105f_4_k_cu_3c740348_324844cuda3std3__442_GLOBAL__N__3e57105f_4_k_cu_3c740348_324846ignoreE
	.align		8
        /*0040*/ 	.dword	_ZN40_INTERNAL_3e57105f_4_k_cu_3c740348_324844cuda3std3__419piecewise_constructE
	.align		8
        /*0048*/ 	.dword	_ZN40_INTERNAL_3e57105f_4_k_cu_3c740348_324844cuda3std3__48in_placeE
	.align		8
        /*0050*/ 	.dword	_ZN40_INTERNAL_3e57105f_4_k_cu_3c740348_324844cuda3std6ranges3__45__cpo4swapE
	.align		8
        /*0058*/ 	.dword	_ZN40_INTERNAL_3e57105f_4_k_cu_3c740348_324844cuda3std6ranges3__45__cpo9iter_moveE
	.align		8
        /*0060*/ 	.dword	_ZN40_INTERNAL_3e57105f_4_k_cu_3c740348_324844cute7productE
	.align		8
        /*0068*/ 	.dword	_ZN40_INTERNAL_3e57105f_4_k_cu_3c740348_324844cute1_E
	.align		8
        /*0070*/ 	.dword	$str$25
	.align		8
        /*0078*/ 	.dword	$str$26
	.align		8
        /*0080*/ 	.dword	$str$27
	.align		8
        /*0088*/ 	.dword	$str$28


//--------------------- .text._ZN7cutlass13device_kernelINS_4gemm6kernel13GemmUniversalIN4cute5tupleIJiiiiEEENS1_10collective13CollectiveMmaINS1_35MainloopSm100TmaUmmaWarpSpecializedILi16ELi2ELi4ENS5_IJNS4_1CILi1EEESB_SB_EEEEENS5_IJNSA_ILi128EEENSA_ILi64EEENSA_ILi32EEEEEENS_10bfloat16_tENS5_IJlSB_lEEESI_SJ_NS4_8TiledMMAINS4_8MMA_AtomIJNS4_20SM100_MMA_F16BF16_SSISI_SI_fLi128ELi64ELNS4_4UMMA5MajorE0ELSO_0ELNSN_7ScaleInE0ELSP_0EEEEEENS4_6LayoutISC_NS5_IJNSA_ILi0EEEST_ST_EEEEENS5_IJNS4_10UnderscoreESW_SW_EEEEENS4_13SM90_TMA_LOADENS4_14ComposedLayoutINS4_7SwizzleILi2ELi4ELi3EEENS4_18smem_ptr_flag_bitsILi16EEENSS_INS5_IJNSA_ILi8EEESG_EEENS5_IJSG_SB_EEEEEEEvNS4_8identityESZ_S19_vS1A_EENS_8epilogue10collective18CollectiveEpilogueINS1C_23Sm100TmaWarpSpecializedILi3ELi2ELi32ELb1ELb0EEEJSH_NS5_IJNSS_ISE_SB_EENSS_ISG_SB_EEEEESI_SJ_SI_SJ_NS1C_6fusion15FusionCallbacksIS1G_NS1K_17LinearCombinationISI_fSI_fLNS_15FloatRoundStyleE2EEESH_S1J_JEEENS4_5SM1004TMEM4LOAD26SM100_TMEM_LOAD_32dp32b32xESZ_S19_NS4_39AutoVectorizingCopyWithAssumedAlignmentILi128EEENS4_14SM90_TMA_STOREES19_S1V_S1V_EEEvvEEEEvNT_6ParamsE --------------------------
	.section	.text._ZN7cutlass13device_kernelINS_4gemm6kernel13GemmUniversalIN4cute5tupleIJiiiiEEENS1_10collective13CollectiveMmaINS1_35MainloopSm100TmaUmmaWarpSpecializedILi16ELi2ELi4ENS5_IJNS4_1CILi1EEESB_SB_EEEEENS5_IJNSA_ILi128EEENSA_ILi64EEENSA_ILi32EEEEEENS_10bfloat16_tENS5_IJlSB_lEEESI_SJ_NS4_8TiledMMAINS4_8MMA_AtomIJNS4_20SM100_MMA_F16BF16_SSISI_SI_fLi128ELi64ELNS4_4UMMA5MajorE0ELSO_0ELNSN_7ScaleInE0ELSP_0EEEEEENS4_6LayoutISC_NS5_IJNSA_ILi0EEEST_ST_EEEEENS5_IJNS4_10UnderscoreESW_SW_EEEEENS4_13SM90_TMA_LOADENS4_14ComposedLayoutINS4_7SwizzleILi2ELi4ELi3EEENS4_18smem_ptr_flag_bitsILi16EEENSS_INS5_IJNSA_ILi8EEESG_EEENS5_IJSG_SB_EEEEEEEvNS4_8identityESZ_S19_vS1A_EENS_8epilogue10collective18CollectiveEpilogueINS1C_23Sm100TmaWarpSpecializedILi3ELi2ELi32ELb1ELb0EEEJSH_NS5_IJNSS_ISE_SB_EENSS_ISG_SB_EEEEESI_SJ_SI_SJ_NS1C_6fusion15FusionCallbacksIS1G_NS1K_17LinearCombinationISI_fSI_fLNS_15FloatRoundStyleE2EEESH_S1J_JEEENS4_5SM1004TMEM4LOAD26SM100_TMEM_LOAD_32dp32b32xESZ_S19_NS4_39AutoVectorizingCopyWithAssumedAlignmentILi128EEENS4_14SM90_TMA_STOREES19_S1V_S1V_EEEvvEEEEvNT_6ParamsE,"ax",@progbits
	.align	128
.text._ZN7cutlass13device_kernelINS_4gemm6kernel13GemmUniversalIN4cute5tupleIJiiiiEEENS1_10collective13CollectiveMmaINS1_35MainloopSm100TmaUmmaWarpSpecializedILi16ELi2ELi4ENS5_IJNS4_1CILi1EEESB_SB_EEEEENS5_IJNSA_ILi128EEENSA_ILi64EEENSA_ILi32EEEEEENS_10bfloat16_tENS5_IJlSB_lEEESI_SJ_NS4_8TiledMMAINS4_8MMA_AtomIJNS4_20SM100_MMA_F16BF16_SSISI_SI_fLi128ELi64ELNS4_4UMMA5MajorE0ELSO_0ELNSN_7ScaleInE0ELSP_0EEEEEENS4_6LayoutISC_NS5_IJNSA_ILi0EEEST_ST_EEEEENS5_IJNS4_10UnderscoreESW_SW_EEEEENS4_13SM90_TMA_LOADENS4_14ComposedLayoutINS4_7SwizzleILi2ELi4ELi3EEENS4_18smem_ptr_flag_bitsILi16EEENSS_INS5_IJNSA_ILi8EEESG_EEENS5_IJSG_SB_EEEEEEEvNS4_8identityESZ_S19_vS1A_EENS_8epilogue10collective18CollectiveEpilogueINS1C_23Sm100TmaWarpSpecializedILi3ELi2ELi32ELb1ELb0EEEJSH_NS5_IJNSS_ISE_SB_EENSS_ISG_SB_EEEEESI_SJ_SI_SJ_NS1C_6fusion15FusionCallbacksIS1G_NS1K_17LinearCombinationISI_fSI_fLNS_15FloatRoundStyleE2EEESH_S1J_JEEENS4_5SM1004TMEM4LOAD26SM100_TMEM_LOAD_32dp32b32xESZ_S19_NS4_39AutoVectorizingCopyWithAssumedAlignmentILi128EEENS4_14SM90_TMA_STOREES19_S1V_S1V_EEEvvEEEEvNT_6ParamsE:
        .type           _ZN7cutlass13device_kernelINS_4gemm6kernel13GemmUniversalIN4cute5tupleIJiiiiEEENS1_10collective13CollectiveMmaINS1_35MainloopSm100TmaUmmaWarpSpecializedILi16ELi2ELi4ENS5_IJNS4_1CILi1EEESB_SB_EEEEENS5_IJNSA_ILi128EEENSA_ILi64EEENSA_ILi32EEEEEENS_10bfloat16_tENS5_IJlSB_lEEESI_SJ_NS4_8TiledMMAINS4_8MMA_AtomIJNS4_20SM100_MMA_F16BF16_SSISI_SI_fLi128ELi64ELNS4_4UMMA5MajorE0ELSO_0ELNSN_7ScaleInE0ELSP_0EEEEEENS4_6LayoutISC_NS5_IJNSA_ILi0EEEST_ST_EEEEENS5_IJNS4_10UnderscoreESW_SW_EEEEENS4_13SM90_TMA_LOADENS4_14ComposedLayoutINS4_7SwizzleILi2ELi4ELi3EEENS4_18smem_ptr_flag_bitsILi16EEENSS_INS5_IJNSA_ILi8EEESG_EEENS5_IJSG_SB_EEEEEEEvNS4_8identityESZ_S19_vS1A_EENS_8epilogue10collective18CollectiveEpilogueINS1C_23Sm100TmaWarpSpecializedILi3ELi2ELi32ELb1ELb0EEEJSH_NS5_IJNSS_ISE_SB_EENSS_ISG_SB_EEEEESI_SJ_SI_SJ_NS1C_6fusion15FusionCallbacksIS1G_NS1K_17LinearCombinationISI_fSI_fLNS_15FloatRoundStyleE2EEESH_S1J_JEEENS4_5SM1004TMEM4LOAD26SM100_TMEM_LOAD_32dp32b32xESZ_S19_NS4_39AutoVectorizingCopyWithAssumedAlignmentILi128EEENS4_14SM90_TMA_STOREES19_S1V_S1V_EEEvvEEEEvNT_6ParamsE,@function
        .size           _ZN7cutlass13device_kernelINS_4gemm6kernel13GemmUniversalIN4cute5tupleIJiiiiEEENS1_10collective13CollectiveMmaINS1_35MainloopSm100TmaUmmaWarpSpecializedILi16ELi2ELi4ENS5_IJNS4_1CILi1EEESB_SB_EEEEENS5_IJNSA_ILi128EEENSA_ILi64EEENSA_ILi32EEEEEENS_10bfloat16_tENS5_IJlSB_lEEESI_SJ_NS4_8TiledMMAINS4_8MMA_AtomIJNS4_20SM100_MMA_F16BF16_SSISI_SI_fLi128ELi64ELNS4_4UMMA5MajorE0ELSO_0ELNSN_7ScaleInE0ELSP_0EEEEEENS4_6LayoutISC_NS5_IJNSA_ILi0EEEST_ST_EEEEENS5_IJNS4_10UnderscoreESW_SW_EEEEENS4_13SM90_TMA_LOADENS4_14ComposedLayoutINS4_7SwizzleILi2ELi4ELi3EEENS4_18smem_ptr_flag_bitsILi16EEENSS_INS5_IJNSA_ILi8EEESG_EEENS5_IJSG_SB_EEEEEEEvNS4_8identityESZ_S19_vS1A_EENS_8epilogue10collective18CollectiveEpilogueINS1C_23Sm100TmaWarpSpecializedILi3ELi2ELi32ELb1ELb0EEEJSH_NS5_IJNSS_ISE_SB_EENSS_ISG_SB_EEEEESI_SJ_SI_SJ_NS1C_6fusion15FusionCallbacksIS1G_NS1K_17LinearCombinationISI_fSI_fLNS_15FloatRoundStyleE2EEESH_S1J_JEEENS4_5SM1004TMEM4LOAD26SM100_TMEM_LOAD_32dp32b32xESZ_S19_NS4_39AutoVectorizingCopyWithAssumedAlignmentILi128EEENS4_14SM90_TMA_STOREES19_S1V_S1V_EEEvvEEEEvNT_6ParamsE,(.L_x_191 - _ZN7cutlass13device_kernelINS_4gemm6kernel13GemmUniversalIN4cute5tupleIJiiiiEEENS1_10collective13CollectiveMmaINS1_35MainloopSm100TmaUmmaWarpSpecializedILi16ELi2ELi4ENS5_IJNS4_1CILi1EEESB_SB_EEEEENS5_IJNSA_ILi128EEENSA_ILi64EEENSA_ILi32EEEEEENS_10bfloat16_tENS5_IJlSB_lEEESI_SJ_NS4_8TiledMMAINS4_8MMA_AtomIJNS4_20SM100_MMA_F16BF16_SSISI_SI_fLi128ELi64ELNS4_4UMMA5MajorE0ELSO_0ELNSN_7ScaleInE0ELSP_0EEEEEENS4_6LayoutISC_NS5_IJNSA_ILi0EEEST_ST_EEEEENS5_IJNS4_10UnderscoreESW_SW_EEEEENS4_13SM90_TMA_LOADENS4_14ComposedLayoutINS4_7SwizzleILi2ELi4ELi3EEENS4_18smem_ptr_flag_bitsILi16EEENSS_INS5_IJNSA_ILi8EEESG_EEENS5_IJSG_SB_EEEEEEEvNS4_8identityESZ_S19_vS1A_EENS_8epilogue10collective18CollectiveEpilogueINS1C_23Sm100TmaWarpSpecializedILi3ELi2ELi32ELb1ELb0EEEJSH_NS5_IJNSS_ISE_SB_EENSS_ISG_SB_EEEEESI_SJ_SI_SJ_NS1C_6fusion15FusionCallbacksIS1G_NS1K_17LinearCombinationISI_fSI_fLNS_15FloatRoundStyleE2EEESH_S1J_JEEENS4_5SM1004TMEM4LOAD26SM100_TMEM_LOAD_32dp32b32xESZ_S19_NS4_39AutoVectorizingCopyWithAssumedAlignmentILi128EEENS4_14SM90_TMA_STOREES19_S1V_S1V_EEEvvEEEEvNT_6ParamsE)
        .other          _ZN7cutlass13device_kernelINS_4gemm6kernel13GemmUniversalIN4cute5tupleIJiiiiEEENS1_10collective13CollectiveMmaINS1_35MainloopSm100TmaUmmaWarpSpecializedILi16ELi2ELi4ENS5_IJNS4_1CILi1EEESB_SB_EEEEENS5_IJNSA_ILi128EEENSA_ILi64EEENSA_ILi32EEEEEENS_10bfloat16_tENS5_IJlSB_lEEESI_SJ_NS4_8TiledMMAINS4_8MMA_AtomIJNS4_20SM100_MMA_F16BF16_SSISI_SI_fLi128ELi64ELNS4_4UMMA5MajorE0ELSO_0ELNSN_7ScaleInE0ELSP_0EEEEEENS4_6LayoutISC_NS5_IJNSA_ILi0EEEST_ST_EEEEENS5_IJNS4_10UnderscoreESW_SW_EEEEENS4_13SM90_TMA_LOADENS4_14ComposedLayoutINS4_7SwizzleILi2ELi4ELi3EEENS4_18smem_ptr_flag_bitsILi16EEENSS_INS5_IJNSA_ILi8EEESG_EEENS5_IJSG_SB_EEEEEEEvNS4_8identityESZ_S19_vS1A_EENS_8epilogue10collective18CollectiveEpilogueINS1C_23Sm100TmaWarpSpecializedILi3ELi2ELi32ELb1ELb0EEEJSH_NS5_IJNSS_ISE_SB_EENSS_ISG_SB_EEEEESI_SJ_SI_SJ_NS1C_6fusion15FusionCallbacksIS1G_NS1K_17LinearCombinationISI_fSI_fLNS_15FloatRoundStyleE2EEESH_S1J_JEEENS4_5SM1004TMEM4LOAD26SM100_TMEM_LOAD_32dp32b32xESZ_S19_NS4_39AutoVectorizingCopyWithAssumedAlignmentILi128EEENS4_14SM90_TMA_STOREES19_S1V_S1V_EEEvvEEEEvNT_6ParamsE,@"STO_CUDA_ENTRY STV_DEFAULT"
_ZN7cutlass13device_kernelINS_4gemm6kernel13GemmUniversalIN4cute5tupleIJiiiiEEENS1_10collective13CollectiveMmaINS1_35MainloopSm100TmaUmmaWarpSpecializedILi16ELi2ELi4ENS5_IJNS4_1CILi1EEESB_SB_EEEEENS5_IJNSA_ILi128EEENSA_ILi64EEENSA_ILi32EEEEEENS_10bfloat16_tENS5_IJlSB_lEEESI_SJ_NS4_8TiledMMAINS4_8MMA_AtomIJNS4_20SM100_MMA_F16BF16_SSISI_SI_fLi128ELi64ELNS4_4UMMA5MajorE0ELSO_0ELNSN_7ScaleInE0ELSP_0EEEEEENS4_6LayoutISC_NS5_IJNSA_ILi0EEEST_ST_EEEEENS5_IJNS4_10UnderscoreESW_SW_EEEEENS4_13SM90_TMA_LOADENS4_14ComposedLayoutINS4_7SwizzleILi2ELi4ELi3EEENS4_18smem_ptr_flag_bitsILi16EEENSS_INS5_IJNSA_ILi8EEESG_EEENS5_IJSG_SB_EEEEEEEvNS4_8identityESZ_S19_vS1A_EENS_8epilogue10collective18CollectiveEpilogueINS1C_23Sm100TmaWarpSpecializedILi3ELi2ELi32ELb1ELb0EEEJSH_NS5_IJNSS_ISE_SB_EENSS_ISG_SB_EEEEESI_SJ_SI_SJ_NS1C_6fusion15FusionCallbacksIS1G_NS1K_17LinearCombinationISI_fSI_fLNS_15FloatRoundStyleE2EEESH_S1J_JEEENS4_5SM1004TMEM4LOAD26SM100_TMEM_LOAD_32dp32b32xESZ_S19_NS4_39AutoVectorizingCopyWithAssumedAlignmentILi128EEENS4_14SM90_TMA_STOREES19_S1V_S1V_EEEvvEEEEvNT_6ParamsE:
[----:B------:R-:W1:Y:S01]  /*0000*/  LDC R1, c[0x0][0x37c] ;  /* 0x0000df00ff017b82 */ /* 0x000e620000000800 */
[----:B------:R-:W2:Y:S01]  /*0010*/  S2R R93, SR_TID.X ;  /* 0x00000000005d7919 */ /* 0x000ea20000002100 */
[----:B------:R-:W3:Y:S01]  /*0020*/  LDCU.64 UR4, c[0x0][0x890] ;  /* 0x00011200ff0477ac */ /* 0x000ee20008000a00 */
[----:B------:R-:W-:Y:S02]  /*0030*/  PRMT R88, RZ, 0x7610, R88 ;  /* 0x00007610ff587816 */ /* 0x000fe40000000058 */
[----:B------:R-:W-:Y:S01]  /*0040*/  ELECT P5, URZ, PT ;  /* 0x0000000000ff782f */ /* 0x000fe200038a0000 */
[----:B------:R-:W4:Y:S01]  /*0050*/  LDCU.64 UR46, c[0x0][0x358] ;  /* 0x00006b00ff2e77ac */ /* 0x000f220008000a00 */
[----:B---3--:R-:W-:-:S04]  /*0060*/  UISETP.NE.U32.AND UP0, UPT, UR4, URZ, UPT ;  /* 0x000000ff0400728c */ /* 0x008fc8000bf05070 */
[----:B------:R-:W-:Y:S01]  /*0070*/  UISETP.NE.AND.EX UP0, UPT, UR5, URZ, UPT, UP0 ;  /* 0x000000ff0500728c */ /* 0x000fe2000bf05300 */
[----:B--2---:R-:W-:-:S05]  /*0080*/  SHF.R.U32.HI R92, RZ, 0x5, R93 ;  /* 0x00000005ff5c7819 */ /* 0x004fca000001165d */
[----:B------:R-:W2:Y:S02]  /*0090*/  SHFL.IDX PT, R0, R92, RZ, 0x1f ;  /* 0x00001fff5c007589 */ /* 0x000ea400000e0000 */
[----:B--2---:R-:W-:Y:S01]  /*00a0*/  R2UR UR8, R0 ;  /* 0x00000000000872ca */ /* 0x004fe200000e0000 */
[----:B-1--4-:R-:W-:-:S14]  /*00b0*/  BRA.U UP0, `(.L_x_0) ;  /* 0x00000001002c7547 */ /* 0x012fdc000b800000 */
[----:B------:R-:W1:Y:S02]  /*00c0*/  LDCU.64 UR6, c[0x0][0x888] ;  /* 0x00011100ff0677ac */ /* 0x000e640008000a00 */
[----:B-1----:R-:W-:-:S04]  /*00d0*/  UISETP.NE.U32.AND UP0, UPT, UR6, URZ, UPT ;  /* 0x000000ff0600728c */ /* 0x002fc8000bf05070 */
[----:B------:R-:W-:-:S09]  /*00e0*/  UISETP.NE.AND.EX UP0, UPT, UR7, URZ, UPT, UP0 ;  /* 0x000000ff0700728c */ /* 0x000fd2000bf05300 */
[----:B------:R-:W-:Y:S05]  /*00f0*/  BRA.U !UP0, `(.L_x_1) ;  /* 0x0000000108107547 */ /* 0x000fea000b800000 */
[----:B------:R-:W1:Y:S02]  /*0100*/  LDC.64 R2, c[0x0][0x888] ;  /* 0x00022200ff027b82 */ /* 0x000e640000000a00 */
[----:B-1----:R1:W5:Y:S01]  /*0110*/  LDG.E R49, desc[UR46][R2.64] ;  /* 0x0000002e02317981 */ /* 0x002362000c1e1900 */
[----:B------:R-:W-:Y:S01]  /*0120*/  HFMA2 R88, -RZ, RZ, 0, 5.9604644775390625e-08 ;  /* 0x00000001ff587431 */ /* 0x000fe200000001ff */
[----:B------:R-:W-:Y:S05]  /*0130*/  BRA `(.L_x_0) ;  /* 0x00000000000c7947 */ /* 0x000fea0003800000 */
.L_x_1:
[----:B------:R-:W1:Y:S01]  /*0140*/  LDCU UR6, c[0x0][0x880] ;  /* 0x00011000ff0677ac */ /* 0x000e620008000800 */
[----:B------:R-:W-:Y:S01]  /*0150*/  HFMA2 R88, -RZ, RZ, 0, 5.9604644775390625e-08 ;  /* 0x00000001ff587431 */ /* 0x000fe200000001ff */
[----:B-1----:R-:W-:-:S07]  /*0160*/  MOV R49, UR6 ;  /* 0x0000000600317c02 */ /* 0x002fce0008000f00 */
.L_x_0:
[----:B------:R-:W2:Y:S02]  /*0170*/  LDCU.64 UR6, c[0x0][0x8b0] ;  /* 0x00011600ff0677ac */ /* 0x000ea40008000a00 */
[----:B--2---:R-:W-:-:S04]  /*0180*/  UISETP.NE.U32.AND UP0, UPT, UR6, URZ, UPT ;  /* 0x000000ff0600728c */ /* 0x004fc8000bf05070 */
[----:B------:R-:W-:-:S09]  /*0190*/  UISETP.NE.AND.EX UP0, UPT, UR7, URZ, UPT, UP0 ;  /* 0x000000ff0700728c */ /* 0x000fd2000bf05300 */
[----:B------:R-:W-:Y:S05]  /*01a0*/  BRA.U UP0, `(.L_x_2) ;  /* 0x0000000100247547 */ /* 0x000fea000b800000 */
[----:B------:R-:W2:Y:S02]  /*01b0*/  LDCU.64 UR6, c[0x0][0x8a8] ;  /* 0x00011500ff0677ac */ /* 0x000ea40008000a00 */
[----:B--2---:R-:W-:-:S04]  /*01c0*/  UISETP.NE.U32.AND UP0, UPT, UR6, URZ, UPT ;  /* 0x000000ff0600728c */ /* 0x004fc8000bf05070 */
[----:B------:R-:W-:-:S09]  /*01d0*/  UISETP.NE.AND.EX UP0, UPT, UR7, URZ, UPT, UP0 ;  /* 0x000000ff0700728c */ /* 0x000fd2000bf05300 */
[----:B------:R-:W-:Y:S05]  /*01e0*/  BRA.U !UP0, `(.L_x_3) ;  /* 0x00000001080c7547 */ /* 0x000fea000b800000 */
[----:B-1----:R-:W1:Y:S02]  /*01f0*/  LDC.64 R2, c[0x0][0x8a8] ;  /* 0x00022a00ff027b82 */ /* 0x002e640000000a00 */
[----:B-1----:R2:W5:Y:S01]  /*0200*/  LDG.E R47, desc[UR46][R2.64] ;  /* 0x0000002e022f7981 */ /* 0x002562000c1e1900 */
[----:B------:R-:W-:Y:S05]  /*0210*/  BRA `(.L_x_2) ;  /* 0x0000000000087947 */ /* 0x000fea0003800000 */
.L_x_3:
[----:B------:R-:W2:Y:S02]  /*0220*/  LDCU UR6, c[0x0][0x8a0] ;  /* 0x00011400ff0677ac */ /* 0x000ea40008000800 */
[----:B--2---:R-:W-:Y:S02]  /*0230*/  MOV R47, UR6 ;  /* 0x00000006002f7c02 */ /* 0x004fe40008000f00 */
.L_x_2:
[----:B------:R-:W-:Y:S01]  /*0240*/  IMAD.U32 R0, RZ, RZ, UR8 ;  /* 0x00000008ff007e24 */ /* 0x000fe2000f8e00ff */
[----:B------:R-:W-:Y:S04]  /*0250*/  BSSY.RECONVERGENT B0, `(.L_x_4) ;  /* 0x000000c000007945 */ /* 0x000fe80003800200 */
[C---:B------:R-:W-:Y:S02]  /*0260*/  ISETP.NE.OR P1, PT, R0.reuse, 0x1, !P5 ;  /* 0x000000010000780c */ /* 0x040fe40006f25670 */
[----:B------:R-:W-:-:S11]  /*0270*/  ISETP.NE.OR P0, PT, R0, 0x3, !P5 ;  /* 0x000000030000780c */ /* 0x000fd60006f05670 */
[----:B------:R-:W-:Y:S05]  /*0280*/  @P1 BRA `(.L_x_5) ;  /* 0x0000000000201947 */ /* 0x000fea0003800000 */
[----:B------:R-:W3:Y:S02]  /*0290*/  LDCU.64 UR6, c[0x0][0x348] ;  /* 0x00006900ff0677ac */ /* 0x000ee40008000a00 */
[----:B---3--:R-:W-:Y:S02]  /*02a0*/  UIADD3 UR10, UP1, UPT, UR6, 0x80, URZ ;  /* 0x00000080060a7890 */ /* 0x008fe4000ff3e0ff */
[----:B------:R-:W-:Y:S02]  /*02b0*/  UIADD3 UR6, UP0, UPT, UR6, 0x180, URZ ;  /* 0x0000018006067890 */ /* 0x000fe4000ff1e0ff */
[----:B------:R-:W-:Y:S02]  /*02c0*/  UIADD3.X UR11, UPT, UPT, URZ, UR7, URZ, UP1, !UPT ;  /* 0x00000007ff0b7290 */ /* 0x000fe40008ffe4ff */
[----:B------:R-:W-:-:S07]  /*02d0*/  UIADD3.X UR7, UPT, UPT, URZ, UR7, URZ, UP0, !UPT ;  /* 0x00000007ff077290 */ /* 0x000fce00087fe4ff */
[----:B------:R3:W-:Y:S02]  /*02e0*/  UTMACCTL.PF [UR10] ;  /* 0x000000000a0079b9 */ /* 0x0007e40008040000 */
[----:B------:R3:W-:Y:S02]  /*02f0*/  UTMACCTL.PF [UR6] ;  /* 0x00000000060079b9 */ /* 0x0007e40008040000 */
[----:B---3--:R-:W-:Y:S01]  /*0300*/  NOP ;  /* 0x0000000000007918 */ /* 0x008fe20000000000 */
.L_x_5:
[----:B------:R-:W-:Y:S05]  /*0310*/  BSYNC.RECONVERGENT B0 ;  /* 0x0000000000007941 */ /* 0x000fea0003800200 */
.L_x_4:
[----:B------:R-:W-:Y:S04]  /*0320*/  BSSY.RECONVERGENT B0, `(.L_x_6) ;  /* 0x000000a000007945 */ /* 0x000fe80003800200 */
        /* <DEDUP_REMOVED lines=9> */
.L_x_7:
[----:B------:R-:W-:Y:S05]  /*03c0*/  BSYNC.RECONVERGENT B0 ;  /* 0x0000000000007941 */ /* 0x000fea0003800200 */
.L_x_6:
[----:B------:R-:W3:Y:S01]  /*03d0*/  LDCU.64 UR6, c[0x0][0x888] ;  /* 0x00011100ff0677ac */ /* 0x000ee20008000a00 */
[----:B------:R-:W-:Y:S02]  /*03e0*/  UISETP.EQ.U32.AND UP1, UPT, UR4, URZ, UPT ;  /* 0x000000ff0400728c */ /* 0x000fe4000bf22070 */
[----:B------:R-:W-:Y:S02]  /*03f0*/  UPLOP3.LUT UP2, UPT, UPT, UPT, UPT, 0x80, 0x8 ;  /* 0x000000000008789c */ /* 0x000fe40003f4f070 */
[----:B---3--:R-:W-:-:S04]  /*0400*/  UISETP.NE.U32.AND UP0, UPT, UR6, URZ, UPT ;  /* 0x000000ff0600728c */ /* 0x008fc8000bf05070 */
[----:B------:R-:W-:-:S04]  /*0410*/  UISETP.NE.AND.EX UP0, UPT, UR7, URZ, UPT, UP0 ;  /* 0x000000ff0700728c */ /* 0x000fc8000bf05300 */
[----:B------:R-:W-:-:S04]  /*0420*/  UISETP.EQ.OR.EX UP3, UPT, UR5, URZ, !UP0, UP1 ;  /* 0x000000ff0500728c */ /* 0x000fc8000c762710 */
[----:B------:R-:W-:-:S05]  /*0430*/  UP2UR UR53, UPR, URZ, 0x8 ;  /* 0x00000008ff357883 */ /* 0x000fca0008000000 */
[----:B------:R-:W-:Y:S07]  /*0440*/  BRA.U !UP3, `(.L_x_8) ;  /* 0x000000010b207547 */ /* 0x000fee000b800000 */
[----:B------:R-:W-:Y:S01]  /*0450*/  UISETP.NE.U32.AND UP2, UPT, UR4, URZ, UPT ;  /* 0x000000ff0400728c */ /* 0x000fe2000bf45070 */
[----:B-----5:R-:W-:Y:S01]  /*0460*/  FSETP.NEU.AND P0, PT, R49, RZ, PT ;  /* 0x000000ff3100720b */ /* 0x020fe20003f0d000 */
[----:B------:R-:W-:Y:S02]  /*0470*/  USEL UR4, URZ, 0xffffffff, UP0 ;  /* 0xffffffffff047887 */ /* 0x000fe40008000000 */
[----:B------:R-:W-:-:S10]  /*0480*/  UISETP.NE.AND.EX UP2, UPT, UR5, URZ, UPT, UP2 ;  /* 0x000000ff0500728c */ /* 0x000fd4000bf45320 */
[----:B------:R-:W-:Y:S01]  /*0490*/  VOTEU.ANY UP1, P0 ;  /* 0x0000000000ff7886 */ /* 0x000fe20000020100 */
[----:B------:R-:W-:-:S04]  /*04a0*/  @!UP2 USEL UR4, URZ, 0xffffffff, UP1 ;  /* 0xffffffffff04a887 */ /* 0x000fc80008800000 */
[----:B------:R-:W-:-:S04]  /*04b0*/  ULOP3.LUT UR4, UR4, 0x1, URZ, 0xc0, !UPT ;  /* 0x0000000104047892 */ /* 0x000fc8000f8ec0ff */
[----:B------:R-:W-:-:S11]  /*04c0*/  UISETP.NE.U32.AND UP2, UPT, UR4, 0x1, UPT ;  /* 0x000000010400788c */ /* 0x000fd6000bf45070 */
.L_x_8:
[----:B-12---:R-:W1:Y:S01]  /*04d0*/  SHFL.IDX PT, R2, R92, RZ, 0x1f ;  /* 0x00001fff5c027589 */ /* 0x006e6200000e0000 */
[----:B------:R-:W-:-:S04]  /*04e0*/  UISETP.NE.AND UP1, UPT, UR8, 0x2, UPT ;  /* 0x000000020800788c */ /* 0x000fc8000bf25270 */
[----:B------:R-:W-:Y:S01]  /*04f0*/  USEL UR6, URZ, 0x1, UP1 ;  /* 0x00000001ff067887 */ /* 0x000fe20008800000 */
[----:B-1----:R-:W-:-:S13]  /*0500*/  ISETP.NE.AND P0, PT, R2, RZ, PT ;  /* 0x000000ff0200720c */ /* 0x002fda0003f05270 */
[----:B------:R-:W-:Y:S05]  /*0510*/  @P0 BRA `(.L_x_9) ;  /* 0x0000000000b40947 */ /* 0x000fea0003800000 */
[----:B------:R-:W-:Y:S01]  /*0520*/  ELECT P0, URZ, PT ;  /* 0x0000000000ff782f */ /* 0x000fe20003800000 */
[----:B------:R-:W-:-:S12]  /*0530*/  BSSY.RECONVERGENT B0, `(.L_x_9) ;  /* 0x000002b000007945 */ /* 0x000fd80003800200 */
[----:B------:R-:W-:Y:S05]  /*0540*/  @!P0 BRA `(.L_x_10) ;  /* 0x0000000000a48947 */ /* 0x000fea0003800000 */
[----:B------:R-:W1:Y:S01]  /*0550*/  S2UR UR5, SR_CgaCtaId ;  /* 0x00000000000579c3 */ /* 0x000e620000008800 */
[----:B------:R-:W-:Y:S01]  /*0560*/  UMOV UR7, 0x400 ;  /* 0x0000040000077882 */ /* 0x000fe20000000000 */
[----:B------:R-:W-:Y:S02]  /*0570*/  UMOV UR4, 0x1 ;  /* 0x0000000100047882 */ /* 0x000fe40000000000 */
[----:B------:R-:W-:-:S04]  /*0580*/  UIADD3 UR10, UPT, UPT, -UR4, 0x100000, URZ ;  /* 0x00100000040a7890 */ /* 0x000fc8000fffe1ff */
[----:B------:R-:W-:Y:S02]  /*0590*/  USHF.L.U32 UR11, UR10, 0xb, URZ ;  /* 0x0000000b0a0b7899 */ /* 0x000fe400080006ff */
[----:B------:R-:W-:Y:S02]  /*05a0*/  USHF.L.U32 UR10, UR10, 0x1, URZ ;  /* 0x000000010a0a7899 */ /* 0x000fe400080006ff */
[----:B-1----:R-:W-:Y:S01]  /*05b0*/  ULEA UR5, UR5, UR7, 0x18 ;  /* 0x0000000705057291 */ /* 0x002fe2000f8ec0ff */
[----:B------:R-:W1:Y:S11]  /*05c0*/  FENCE.VIEW.ASYNC.S ;  /* 0x00000000000073c6 */ /* 0x000e760000000000 */
[----:B-1----:R1:W2:Y:S01]  /*05d0*/  SYNCS.EXCH.64 URZ, [UR5], UR10 ;  /* 0x0000000a05ff75b2 */ /* 0x0022a20008000100 */
[----:B------:R1:W3:Y:S01]  /*05e0*/  SYNCS.EXCH.64 URZ, [UR5+0x80], UR10 ;  /* 0x0000800a05ff75b2 */ /* 0x0002e20008000100 */
[----:B------:R1:W4:Y:S01]  /*05f0*/  SYNCS.EXCH.64 URZ, [UR5+0x8], UR10 ;  /* 0x0000080a05ff75b2 */ /* 0x0003220008000100 */
[----:B------:R1:W1:Y:S01]  /*0600*/  SYNCS.EXCH.64 URZ, [UR5+0x88], UR10 ;  /* 0x0000880a05ff75b2 */ /* 0x0002620008000100 */
        /* <DEDUP_REMOVED lines=28> */
[----:B--234-:R-:W-:Y:S01]  /*07d0*/  NOP ;  /* 0x0000000000007918 */ /* 0x01cfe20000000000 */
.L_x_10:
[----:B-1----:R-:W-:Y:S05]  /*07e0*/  BSYNC.RECONVERGENT B0 ;  /* 0x0000000000007941 */ /* 0x002fea0003800200 */
.L_x_9:
[----:B------:R-:W1:Y:S01]  /*07f0*/  SHFL.IDX PT, R2, R92, RZ, 0x1f ;  /* 0x00001fff5c027589 */ /* 0x000e6200000e0000 */
[----:B------:R-:W-:Y:S01]  /*0800*/  NOP ;  /* 0x0000000000007918 */ /* 0x000fe20000000000 */
[----:B-1----:R-:W-:-:S13]  /*0810*/  ISETP.NE.AND P0, PT, R2, 0x1, PT ;  /* 0x000000010200780c */ /* 0x002fda0003f05270 */
[----:B------:R-:W-:Y:S05]  /*0820*/  @P0 BRA `(.L_x_11) ;  /* 0x0000000000500947 */ /* 0x000fea0003800000 */
[----:B------:R-:W1:Y:S01]  /*0830*/  S2UR UR7, SR_CgaCtaId ;  /* 0x00000000000779c3 */ /* 0x000e620000008800 */
[----:B------:R-:W-:Y:S01]  /*0840*/  UMOV UR9, 0x400 ;  /* 0x0000040000097882 */ /* 0x000fe20000000000 */
[----:B------:R-:W-:Y:S01]  /*0850*/  UMOV UR5, 0x20 ;  /* 0x0000002000057882 */ /* 0x000fe20000000000 */
[----:B------:R-:W-:Y:S01]  /*0860*/  UMOV UR4, 0x80 ;  /* 0x0000008000047882 */ /* 0x000fe20000000000 */
[----:B------:R-:W-:-:S04]  /*0870*/  UIADD3 UR10, UPT, UPT, -UR5, 0x100000, URZ ;  /* 0x00100000050a7890 */ /* 0x000fc8000fffe1ff */
[----:B------:R-:W-:Y:S02]  /*0880*/  USHF.L.U32 UR11, UR10, 0xb, URZ ;  /* 0x0000000b0a0b7899 */ /* 0x000fe400080006ff */
[----:B------:R-:W-:Y:S02]  /*0890*/  USHF.L.U32 UR10, UR10, 0x1, URZ ;  /* 0x000000010a0a7899 */ /* 0x000fe400080006ff */
[----:B------:R-:W-:-:S04]  /*08a0*/  UIADD3 UR4, UPT, UPT, -UR4, 0x100000, URZ ;  /* 0x0010000004047890 */ /* 0x000fc8000fffe1ff */
[----:B------:R-:W-:Y:S02]  /*08b0*/  USHF.L.U32 UR5, UR4, 0xb, URZ ;  /* 0x0000000b04057899 */ /* 0x000fe400080006ff */
[----:B------:R-:W-:Y:S01]  /*08c0*/  USHF.L.U32 UR4, UR4, 0x1, URZ ;  /* 0x0000000104047899 */ /* 0x000fe200080006ff */
[----:B------:R-:W-:Y:S01]  /*08d0*/  ELECT P0, URZ, PT ;  /* 0x0000000000ff782f */ /* 0x000fe20003800000 */
[----:B-1----:R-:W-:Y:S01]  /*08e0*/  ULEA UR7, UR7, UR9, 0x18 ;  /* 0x0000000907077291 */ /* 0x002fe2000f8ec0ff */
[----:B------:R-:W1:Y:S11]  /*08f0*/  FENCE.VIEW.ASYNC.S ;  /* 0x00000000000073c6 */ /* 0x000e760000000000 */
[----:B-1----:R1:W2:Y:S01]  /*0900*/  SYNCS.EXCH.64 URZ, [UR7+0x100], UR10 ;  /* 0x0001000a07ff75b2 */ /* 0x0022a20008000100 */
[----:B------:R1:W3:Y:S01]  /*0910*/  SYNCS.EXCH.64 URZ, [UR7+0x118], UR4 ;  /* 0x0001180407ff75b2 */ /* 0x0002e20008000100 */
[----:B------:R1:W4:Y:S01]  /*0920*/  SYNCS.EXCH.64 URZ, [UR7+0x108], UR10 ;  /* 0x0001080a07ff75b2 */ /* 0x0003220008000100 */
[----:B------:R1:W1:Y:S01]  /*0930*/  SYNCS.EXCH.64 URZ, [UR7+0x120], UR4 ;  /* 0x0001200407ff75b2 */ /* 0x0002620008000100 */
[----:B------:R1:W1:Y:S01]  /*0940*/  SYNCS.EXCH.64 URZ, [UR7+0x110], UR10 ;  /* 0x0001100a07ff75b2 */ /* 0x0002620008000100 */
[----:B------:R1:W1:Y:S01]  /*0950*/  SYNCS.EXCH.64 URZ, [UR7+0x128], UR4 ;  /* 0x0001280407ff75b2 */ /* 0x0002620008000100 */
[----:B------:R-:W-:Y:S01]  /*0960*/  NOP ;  /* 0x0000000000007918 */ /* 0x000fe20000000000 */
.L_x_11:
[----:B------:R-:W2:Y:S01]  /*0970*/  SHFL.IDX PT, R2, R92, RZ, 0x1f ;  /* 0x00001fff5c027589 */ /* 0x000ea200000e0000 */
[----:B------:R-:W-:Y:S01]  /*0980*/  NOP ;  /* 0x0000000000007918 */ /* 0x000fe20000000000 */
[----:B--2---:R-:W-:-:S13]  /*0990*/  ISETP.NE.AND P0, PT, R2, 0x3, PT ;  /* 0x000000030200780c */ /* 0x004fda0003f05270 */
[----:B------:R-:W-:Y:S05]  /*09a0*/  @P0 BRA `(.L_x_12) ;  /* 0x0000000000300947 */ /* 0x000fea0003800000 */
[----:B-1----:R-:W1:Y:S01]  /*09b0*/  S2UR UR5, SR_CgaCtaId ;  /* 0x00000000000579c3 */ /* 0x002e620000008800 */
[----:B------:R-:W-:Y:S01]  /*09c0*/  UMOV UR7, 0x400 ;  /* 0x0000040000077882 */ /* 0x000fe20000000000 */
[----:B------:R-:W-:Y:S01]  /*09d0*/  UMOV UR4, 0x20 ;  /* 0x0000002000047882 */ /* 0x000fe20000000000 */
[----:B------:R-:W-:Y:S01]  /*09e0*/  ELECT P0, URZ, PT ;  /* 0x0000000000ff782f */ /* 0x000fe20003800000 */
[----:B------:R-:W-:-:S04]  /*09f0*/  UIADD3 UR10, UPT, UPT, -UR4, 0x100000, URZ ;  /* 0x00100000040a7890 */ /* 0x000fc8000fffe1ff */
[----:B------:R-:W-:Y:S02]  /*0a00*/  USHF.L.U32 UR11, UR10, 0xb, URZ ;  /* 0x0000000b0a0b7899 */ /* 0x000fe400080006ff */
[----:B------:R-:W-:Y:S02]  /*0a10*/  USHF.L.U32 UR10, UR10, 0x1, URZ ;  /* 0x000000010a0a7899 */ /* 0x000fe400080006ff */
[----:B-1----:R-:W-:Y:S01]  /*0a20*/  ULEA UR5, UR5, UR7, 0x18 ;  /* 0x0000000705057291 */ /* 0x002fe2000f8ec0ff */
[----:B------:R-:W1:Y:S11]  /*0a30*/  FENCE.VIEW.ASYNC.S ;  /* 0x00000000000073c6 */ /* 0x000e760000000000 */
[----:B-1----:R2:W1:Y:S01]  /*0a40*/  SYNCS.EXCH.64 URZ, [UR5+0x130], UR10 ;  /* 0x0001300a05ff75b2 */ /* 0x0024620008000100 */
[----:B------:R2:W1:Y:S02]  /*0a50*/  SYNCS.EXCH.64 URZ, [UR5+0x138], UR10 ;  /* 0x0001380a05ff75b2 */ /* 0x0004640008000100 */
[----:B--2---:R-:W-:Y:S01]  /*0a60*/  NOP ;  /* 0x0000000000007918 */ /* 0x004fe20000000000 */
.L_x_12:
[----:B------:R-:W2:Y:S01]  /*0a70*/  SHFL.IDX PT, R2, R92, RZ, 0x1f ;  /* 0x00001fff5c027589 */ /* 0x000ea200000e0000 */
[----:B------:R-:W-:Y:S01]  /*0a80*/  NOP ;  /* 0x0000000000007918 */ /* 0x000fe20000000000 */
[----:B--2---:R-:W-:-:S13]  /*0a90*/  ISETP.NE.AND P0, PT, R2, 0x4, PT ;  /* 0x000000040200780c */ /* 0x004fda0003f05270 */
[----:B------:R-:W-:Y:S05]  /*0aa0*/  @P0 BRA `(.L_x_13) ;  /* 0x00000000004c0947 */ /* 0x000fea0003800000 */
[----:B-1----:R-:W1:Y:S01]  /*0ab0*/  S2UR UR5, SR_CgaCtaId ;  /* 0x00000000000579c3 */ /* 0x002e620000008800 */
[----:B------:R-:W-:Y:S01]  /*0ac0*/  UMOV UR9, 0x100 ;  /* 0x0000010000097882 */ /* 0x000fe20000000000 */
[----:B------:R-:W-:Y:S01]  /*0ad0*/  UMOV UR7, 0x400 ;  /* 0x0000040000077882 */ /* 0x000fe20000000000 */
[----:B------:R-:W-:Y:S01]  /*0ae0*/  USEL UR9, UR9, 0xe0, UP2 ;  /* 0x000000e009097887 */ /* 0x000fe20009000000 */
[----:B------:R-:W-:Y:S01]  /*0af0*/  UMOV UR4, 0x1 ;  /* 0x0000000100047882 */ /* 0x000fe20000000000 */
[----:B------:R-:W-:Y:S01]  /*0b00*/  ELECT P0, URZ, PT ;  /* 0x0000000000ff782f */ /* 0x000fe20003800000 */
[----:B------:R-:W-:-:S04]  /*0b10*/  UIADD3 UR10, UPT, UPT, -UR4, 0x100000, URZ ;  /* 0x00100000040a7890 */ /* 0x000fc8000fffe1ff */
[----:B------:R-:W-:Y:S02]  /*0b20*/  USHF.L.U32 UR11, UR10, 0xb, URZ ;  /* 0x0000000b0a0b7899 */ /* 0x000fe400080006ff */
[----:B------:R-:W-:Y:S02]  /*0b30*/  USHF.L.U32 UR10, UR10, 0x1, URZ ;  /* 0x000000010a0a7899 */ /* 0x000fe400080006ff */
[----:B------:R-:W-:-:S04]  /*0b40*/  UIADD3 UR12, UPT, UPT, -UR9, 0x100000, URZ ;  /* 0x00100000090c7890 */ /* 0x000fc8000fffe1ff */
[----:B------:R-:W-:Y:S02]  /*0b50*/  USHF.L.U32 UR13, UR12, 0xb, URZ ;  /* 0x0000000b0c0d7899 */ /* 0x000fe400080006ff */
[----:B------:R-:W-:Y:S02]  /*0b60*/  USHF.L.U32 UR12, UR12, 0x1, URZ ;  /* 0x000000010c0c7899 */ /* 0x000fe400080006ff */
[----:B-1----:R-:W-:Y:S01]  /*0b70*/  ULEA UR5, UR5, UR7, 0x18 ;  /* 0x0000000705057291 */ /* 0x002fe2000f8ec0ff */
[----:B------:R-:W1:Y:S11]  /*0b80*/  FENCE.VIEW.ASYNC.S ;  /* 0x00000000000073c6 */ /* 0x000e760000000000 */
[----:B-1----:R2:W1:Y:S01]  /*0b90*/  SYNCS.EXCH.64 URZ, [UR5+0x140], UR10 ;  /* 0x0001400a05ff75b2 */ /* 0x0024620008000100 */
[----:B------:R2:W1:Y:S01]  /*0ba0*/  SYNCS.EXCH.64 URZ, [UR5+0x150], UR12 ;  /* 0x0001500c05ff75b2 */ /* 0x0004620008000100 */
[----:B------:R2:W1:Y:S01]  /*0bb0*/  SYNCS.EXCH.64 URZ, [UR5+0x148], UR10 ;  /* 0x0001480a05ff75b2 */ /* 0x0004620008000100 */
[----:B------:R2:W1:Y:S02]  /*0bc0*/  SYNCS.EXCH.64 URZ, [UR5+0x158], UR12 ;  /* 0x0001580c05ff75b2 */ /* 0x0004640008000100 */
[----:B--2---:R-:W-:Y:S01]  /*0bd0*/  NOP ;  /* 0x0000000000007918 */ /* 0x004fe20000000000 */
.L_x_13:
[----:B------:R-:W2:Y:S01]  /*0be0*/  SHFL.IDX PT, R2, R92, RZ, 0x1f ;  /* 0x00001fff5c027589 */ /* 0x000ea200000e0000 */
[----:B------:R-:W-:Y:S01]  /*0bf0*/  NOP ;  /* 0x0000000000007918 */ /* 0x000fe20000000000 */
[----:B--2---:R-:W-:-:S13]  /*0c00*/  ISETP.NE.AND P0, PT, R2, 0x5, PT ;  /* 0x000000050200780c */ /* 0x004fda0003f05270 */
[----:B------:R-:W-:Y:S05]  /*0c10*/  @P0 BRA `(.L_x_14) ;  /* 0x0000000000580947 */ /* 0x000fea0003800000 */
[----:B-1----:R-:W1:Y:S01]  /*0c20*/  S2UR UR7, SR_CgaCtaId ;  /* 0x00000000000779c3 */ /* 0x002e620000008800 */
        /* <DEDUP_REMOVED lines=12> */
[----:B-1----:R2:W1:Y:S01]  /*0cf0*/  SYNCS.EXCH.64 URZ, [UR7+0x160], UR10 ;  /* 0x0001600a07ff75b2 */ /* 0x0024620008000100 */
[----:B------:R2:W1:Y:S01]  /*0d00*/  SYNCS.EXCH.64 URZ, [UR7+0x180], UR4 ;  /* 0x0001800407ff75b2 */ /* 0x0004620008000100 */
[----:B------:R2:W1:Y:S01]  /*0d10*/  SYNCS.EXCH.64 URZ, [UR7+0x168], UR10 ;  /* 0x0001680a07ff75b2 */ /* 0x0004620008000100 */
[----:B------:R2:W1:Y:S01]  /*0d20*/  SYNCS.EXCH.64 URZ, [UR7+0x188], UR4 ;  /* 0x0001880407ff75b2 */ /* 0x0004620008000100 */
[----:B------:R2:W1:Y:S01]  /*0d30*/  SYNCS.EXCH.64 URZ, [UR7+0x170], UR10 ;  /* 0x0001700a07ff75b2 */ /* 0x0004620008000100 */
[----:B------:R2:W1:Y:S01]  /*0d40*/  SYNCS.EXCH.64 URZ, [UR7+0x190], UR4 ;  /* 0x0001900407ff75b2 */ /* 0x0004620008000100 */
[----:B------:R2:W1:Y:S01]  /*0d50*/  SYNCS.EXCH.64 URZ, [UR7+0x178], UR10 ;  /* 0x0001780a07ff75b2 */ /* 0x0004620008000100 */
[----:B------:R2:W1:Y:S02]  /*0d60*/  SYNCS.EXCH.64 URZ, [UR7+0x198], UR4 ;  /* 0x0001980407ff75b2 */ /* 0x0004640008000100 */
[----:B--2---:R-:W-:Y:S01]  /*0d70*/  NOP ;  /* 0x0000000000007918 */ /* 0x004fe20000000000 */
.L_x_14:
        /* <DEDUP_REMOVED lines=18> */
.L_x_15:
[----:B-1----:R-:W1:Y:S01]  /*0ea0*/  S2UR UR5, SR_CTAID.X ;  /* 0x00000000000579c3 */ /* 0x002e620000002500 */
[----:B------:R-:W-:-:S05]  /*0eb0*/  CS2R.32 R87, SR_CgaSize ;  /* 0x0000000000577805 */ /* 0x000fca0000008a00 */
[----:B------:R-:W-:-:S05]  /*0ec0*/  IMAD R87, R87, -0xa0, RZ ;  /* 0xffffff6057577824 */ /* 0x000fca00078e02ff */
[----:B------:R-:W-:-:S14]  /*0ed0*/  R2UR UR9, R87 ;  /* 0x00000000570972ca */ /* 0x000fdc00000e0000 */
[----:B------:R-:W2:Y:S01]  /*0ee0*/  LDCU UR9, c[0x0][UR9+0x2b0] ;  /* 0x00005600090977ac */ /* 0x000ea20008000800 */
[----:B------:R-:W-:Y:S01]  /*0ef0*/  NOP ;  /* 0x0000000000007918 */ /* 0x000fe20000000000 */
[----:B------:R-:W-:-:S05]  /*0f00*/  CS2R.32 R87, SR_CgaSize ;  /* 0x0000000000577805 */ /* 0x000fca0000008a00 */
[----:B------:R-:W-:-:S05]  /*0f10*/  IMAD R87, R87, -0xa0, RZ ;  /* 0xffffff6057577824 */ /* 0x000fca00078e02ff */
[----:B------:R-:W-:-:S14]  /*0f20*/  R2UR UR7, R87 ;  /* 0x00000000570772ca */ /* 0x000fdc00000e0000 */
[----:B------:R-:W3:Y:S01]  /*0f30*/  LDCU UR7, c[0x0][UR7+0x2b4] ;  /* 0x00005680070777ac */ /* 0x000ee20008000800 */
[----:B------:R-:W4:Y:S08]  /*0f40*/  S2UR UR4, SR_CTAID.Y ;  /* 0x00000000000479c3 */ /* 0x000f300000002600 */
[----:B------:R-:W3:Y:S01]  /*0f50*/  LDC R10, c[0x0][0xb24] ;  /* 0x0002c900ff0a7b82 */ /* 0x000ee20000000800 */
[----:B-1----:R-:W-:-:S02]  /*0f60*/  I2FP.F32.U32 R87, UR5 ;  /* 0x0000000500577c45 */ /* 0x002fc40008201000 */
[----:B------:R-:W-:-:S05]  /*0f70*/  CS2R.32 R3, SR_CgaSize ;  /* 0x0000000000037805 */ /* 0x000fca0000008a00 */
[----:B------:R-:W-:-:S06]  /*0f80*/  IMAD R3, R3, -0xa0, RZ ;  /* 0xffffff6003037824 */ /* 0x000fcc00078e02ff */
[----:B------:R-:W1:Y:S01]  /*0f90*/  LDC R3, c[0x0][R3+0x2a0] ;  /* 0x0000a80003037b82 */ /* 0x000e620000000800 */
[----:B------:R-:W-:Y:S01]  /*0fa0*/  MOV R15, UR5 ;  /* 0x00000005000f7c02 */ /* 0x000fe20008000f00 */
[----:B--2---:R-:W-:Y:S01]  /*0fb0*/  FMUL R87, R87, UR9 ;  /* 0x0000000957577c20 */ /* 0x004fe20008400000 */
[----:B----4-:R-:W-:Y:S02]  /*0fc0*/  I2FP.F32.U32 R86, UR4 ;  /* 0x0000000400567c45 */ /* 0x010fe40008201000 */
[----:B------:R-:W-:-:S05]  /*0fd0*/  CS2R.32 R2, SR_CgaSize ;  /* 0x0000000000027805 */ /* 0x000fca0000008a00 */
[----:B------:R-:W-:-:S06]  /*0fe0*/  IMAD R2, R2, -0xa0, RZ ;  /* 0xffffff6002027824 */ /* 0x000fcc00078e02ff */
[----:B------:R-:W2:Y:S01]  /*0ff0*/  LDC R2, c[0x0][R2+0x2a4] ;  /* 0x0000a90002027b82 */ /* 0x000ea20000000800 */
[----:B------:R-:W-:Y:S01]  /*1000*/  MOV R14, UR4 ;  /* 0x00000004000e7c02 */ /* 0x000fe20008000f00 */
[----:B------:R-:W4:Y:S01]  /*1010*/  F2I.U32.TRUNC.NTZ R87, R87 ;  /* 0x0000005700577305 */ /* 0x000f22000020f000 */
[----:B---3--:R-:W-:-:S05]  /*1020*/  FMUL R86, R86, UR7 ;  /* 0x0000000756567c20 */ /* 0x008fca0008400000 */
[----:B------:R-:W-:Y:S01]  /*1030*/  BAR.SYNC.DEFER_BLOCKING 0x0 ;  /* 0x0000000000007b1d */ /* 0x000fe20000010000 */
[----:B------:R-:W-:-:S05]  /*1040*/  ISETP.GE.AND P0, PT, R10, 0x1, PT ;  /* 0x000000010a00780c */ /* 0x000fca0003f06270 */
[----:B------:R-:W3:Y:S02]  /*1050*/  F2I.U32.TRUNC.NTZ R86, R86 ;  /* 0x0000005600567305 */ /* 0x000ee4000020f000 */
[----:B------:R-:W2:Y:S01]  /*1060*/  S2UR UR36, SR_CTAID.Z ;  /* 0x00000000002479c3 */ /* 0x000ea20000002700 */
[----:B----4-:R-:W-:-:S05]  /*1070*/  IADD3 R87, PT, PT, -R87, RZ, RZ ;  /* 0x000000ff57577210 */ /* 0x010fca0007ffe1ff */
[----:B-1----:R-:W-:Y:S01]  /*1080*/  IMAD R87, R3, R87, UR5 ;  /* 0x0000000503577e24 */ /* 0x002fe2000f8e0257 */
[----:B---3--:R-:W-:-:S05]  /*1090*/  IADD3 R86, PT, PT, -R86, RZ, RZ ;  /* 0x000000ff56567210 */ /* 0x008fca0007ffe1ff */
[----:B--2---:R-:W-:Y:S01]  /*10a0*/  IMAD R86, R2, R86, UR4 ;  /* 0x0000000402567e24 */ /* 0x004fe2000f8e0256 */
[----:B------:R-:W-:Y:S06]  /*10b0*/  @!P0 BRA `(.L_x_16) ;  /* 0x0000000000b88947 */ /* 0x000fec0003800000 */
[----:B------:R-:W1:Y:S01]  /*10c0*/  LDC.64 R4, c[0x0][0xb18] ;  /* 0x0002c600ff047b82 */ /* 0x000e620000000a00 */
[----:B------:R-:W-:-:S07]  /*10d0*/  ISETP.NE.AND P0, PT, R10, 0x1, PT ;  /* 0x000000010a00780c */ /* 0x000fce0003f05270 */
[----:B------:R-:W2:Y:S08]  /*10e0*/  LDC R9, c[0x0][0xb0c] ;  /* 0x0002c300ff097b82 */ /* 0x000eb00000000800 */
[----:B------:R-:W3:Y:S08]  /*10f0*/  LDC R12, c[0x0][0x370] ;  /* 0x0000dc00ff0c7b82 */ /* 0x000ef00000000800 */
[----:B------:R-:W4:Y:S01]  /*1100*/  LDC R11, c[0x0][0x374] ;  /* 0x0000dd00ff0b7b82 */ /* 0x000f220000000800 */
[----:B-1----:R-:W-:-:S07]  /*1110*/  ISETP.NE.AND P1, PT, R4, 0x1, PT ;  /* 0x000000010400780c */ /* 0x002fce0003f25270 */
[----:B------:R-:W3:Y:S01]  /*1120*/  LDC.64 R6, c[0x0][0xb10] ;  /* 0x0002c400ff067b82 */ /* 0x000ee20000000a00 */
[----:B--2---:R-:W-:-:S07]  /*1130*/  ISETP.NE.AND P2, PT, R9, 0x1, PT ;  /* 0x000000010900780c */ /* 0x004fce0003f45270 */
[----:B------:R-:W1:Y:S08]  /*1140*/  LDC R8, c[0x0][0xb20] ;  /* 0x0002c800ff087b82 */ /* 0x000e700000000800 */
[----:B------:R-:W2:Y:S01]  /*1150*/  LDC.64 R2, c[0x0][0xb28] ;  /* 0x0002ca00ff027b82 */ /* 0x000ea20000000a00 */
[----:B----4-:R-:W-:-:S04]  /*1160*/  IMAD.HI.U32 R13, R11, R5, RZ ;  /* 0x000000050b0d7227 */ /* 0x010fc800078e00ff */
[----:B------:R-:W-:-:S04]  /*1170*/  IMAD.HI.U32 R5, R14, R5, RZ ;  /* 0x000000050e057227 */ /* 0x000fc800078e00ff */
[----:B---3--:R-:W-:-:S05]  /*1180*/  IMAD.HI.U32 R16, R12, R6, RZ ;  /* 0x000000060c107227 */ /* 0x008fca00078e00ff */
[-C--:B------:R-:W-:Y:S01]  /*1190*/  @P2 SHF.R.U32.HI R12, RZ, R7.reuse, R16 ;  /* 0x00000007ff0c2219 */ /* 0x080fe20000011610 */
[----:B------:R-:W-:Y:S01]  /*11a0*/  IMAD.HI.U32 R16, R15, R6, RZ ;  /* 0x000000060f107227 */ /* 0x000fe200078e00ff */
[-C--:B-1----:R-:W-:Y:S02]  /*11b0*/  @P1 SHF.R.U32.HI R11, RZ, R8.reuse, R13 ;  /* 0x00000008ff0b1219 */ /* 0x082fe4000001160d */
[----:B------:R-:W-:Y:S02]  /*11c0*/  SHF.R.U32.HI R5, RZ, R8, R5 ;  /* 0x00000008ff057219 */ /* 0x000fe40000011605 */
[----:B------:R-:W-:Y:S02]  /*11d0*/  SHF.R.U32.HI R16, RZ, R7, R16 ;  /* 0x00000007ff107219 */ /* 0x000fe40000011610 */
[----:B------:R-:W-:Y:S01]  /*11e0*/  SEL R5, R14, R5, !P1 ;  /* 0x000000050e057207 */ /* 0x000fe20004800000 */
[----:B--2---:R-:W-:Y:S01]  /*11f0*/  IMAD.HI.U32 R13, R11, R2, RZ ;  /* 0x000000020b0d7227 */ /* 0x004fe200078e00ff */
[----:B------:R-:W-:-:S03]  /*1200*/  SEL R16, R15, R16, !P2 ;  /* 0x000000100f107207 */ /* 0x000fc60005000000 */
[----:B------:R-:W-:Y:S01]  /*1210*/  IMAD.HI.U32 R6, R12, R2, RZ ;  /* 0x000000020c067227 */ /* 0x000fe200078e00ff */
[----:B------:R-:W-:-:S04]  /*1220*/  @P0 SHF.R.U32.HI R11, RZ, R3, R13 ;  /* 0x00000003ff0b0219 */ /* 0x000fc8000001160d */
[----:B------:R-:W-:Y:S01]  /*1230*/  @P0 SHF.R.U32.HI R12, RZ, R3, R6 ;  /* 0x00000003ff0c0219 */ /* 0x000fe20000011606 */
[----:B------:R-:W-:-:S04]  /*1240*/  IMAD R11, R11, R10, RZ ;  /* 0x0000000a0b0b7224 */ /* 0x000fc800078e02ff */
[----:B------:R-:W-:Y:S01]  /*1250*/  IMAD R6, R12, R10, RZ ;  /* 0x0000000a0c067224 */ /* 0x000fe200078e02ff */
[----:B------:R-:W-:-:S04]  /*1260*/  ISETP.GE.AND P1, PT, R5, R11, PT ;  /* 0x0000000b0500720c */ /* 0x000fc80003f26270 */
[----:B------:R-:W-:Y:S01]  /*1270*/  ISETP.GE.OR P1, PT, R16, R6, P1 ;  /* 0x000000061000720c */ /* 0x000fe20000f26670 */
[----:B------:R-:W-:-:S05]  /*1280*/  IMAD.HI.U32 R6, R5, R2, RZ ;  /* 0x0000000205067227 */ /* 0x000fca00078e00ff */
[----:B------:R-:W-:-:S04]  /*1290*/  SHF.R.U32.HI R6, RZ, R3, R6 ;  /* 0x00000003ff067219 */ /* 0x000fc80000011606 */
[----:B------:R-:W-:-:S03]  /*12a0*/  SEL R6, R5, R6, !P0 ;  /* 0x0000000605067207 */ /* 0x000fc60004000000 */
[----:B------:R-:W-:Y:S01]  /*12b0*/  @!P1 IMAD.HI.U32 R7, R16, R2, RZ ;  /* 0x0000000210079227 */ /* 0x000fe200078e00ff */
[----:B------:R-:W-:-:S04]  /*12c0*/  IADD3 R2, PT, PT, -R6, RZ, RZ ;  /* 0x000000ff06027210 */ /* 0x000fc80007ffe1ff */
[----:B------:R-:W-:Y:S01]  /*12d0*/  @!P1 SHF.R.U32.HI R3, RZ, R3, R7 ;  /* 0x00000003ff039219 */ /* 0x000fe20000011607 */
[----:B------:R-:W-:Y:S01]  /*12e0*/  IMAD R2, R10, R2, R5 ;  /* 0x000000020a027224 */ /* 0x000fe200078e0205 */
[----:B------:R-:W-:Y:S02]  /*12f0*/  IADD3 R7, PT, PT, -R5, RZ, RZ ;  /* 0x000000ff05077210 */ /* 0x000fe40007ffe1ff */
[----:B------:R-:W-:-:S03]  /*1300*/  @!P1 SEL R3, R16, R3, !P0 ;  /* 0x0000000310039207 */ /* 0x000fc60004000000 */
[----:B------:R-:W-:Y:S02]  /*1310*/  IMAD R7, R4, R7, R14 ;  /* 0x0000000704077224 */ /* 0x000fe400078e020e */
[--C-:B------:R-:W-:Y:S02]  /*1320*/  @!P1 IMAD.IADD R6, R6, 0x1, -R3.reuse ;  /* 0x0000000106069824 */ /* 0x100fe400078e0a03 */
[----:B------:R-:W-:Y:S01]  /*1330*/  @!P1 IMAD R3, R2, R12, R3 ;  /* 0x0000000c02039224 */ /* 0x000fe200078e0203 */
[----:B------:R-:W-:Y:S01]  /*1340*/  IADD3 R2, PT, PT, -R16, RZ, RZ ;  /* 0x000000ff10027210 */ /* 0x000fe20007ffe1ff */
[----:B------:R-:W-:Y:S02]  /*1350*/  @!P1 IMAD R5, R6, R10, R16 ;  /* 0x0000000a06059224 */ /* 0x000fe400078e0210 */
[----:B------:R-:W-:Y:S02]  /*1360*/  @!P1 IMAD.MOV.U32 R16, RZ, RZ, R3 ;  /* 0x000000ffff109224 */ /* 0x000fe400078e0003 */
[----:B------:R-:W-:-:S02]  /*1370*/  IMAD R2, R9, R2, R15 ;  /* 0x0000000209027224 */ /* 0x000fc400078e020f */
[----:B------:R-:W-:Y:S02]  /*1380*/  IMAD R14, R5, R4, R7 ;  /* 0x00000004050e7224 */ /* 0x000fe400078e0207 */
[----:B------:R-:W-:Y:S02]  /*1390*/  IMAD R15, R16, R9, R2 ;  /* 0x00000009100f7224 */ /* 0x000fe400078e0202 */
.L_x_16:
[----:B------:R-:W1:Y:S01]  /*13a0*/  LDCU UR4, c[0x0][0xb30] ;  /* 0x00016600ff0477ac */ /* 0x000e620008000800 */
[----:B------:R-:W2:Y:S08]  /*13b0*/  S2UR UR37, SR_CgaCtaId ;  /* 0x00000000002579c3 */ /* 0x000eb00000008800 */
[----:B------:R-:W3:Y:S01]  /*13c0*/  LDC R40, c[0x0][0xb24] ;  /* 0x0002c900ff287b82 */ /* 0x000ee20000000800 */
[----:B-1----:R-:W-:-:S09]  /*13d0*/  UISETP.NE.AND UP1, UPT, UR4, 0x1, UPT ;  /* 0x000000010400788c */ /* 0x002fd2000bf25270 */
[----:B--2---:R-:W-:Y:S05]  /*13e0*/  BRA.U UP1, `(.L_x_17) ;  /* 0x0000000101407547 */ /* 0x004fea000b800000 */
[----:B------:R-:W1:Y:S08]  /*13f0*/  LDC.64 R4, c[0x0][0xb10] ;  /* 0x0002c400ff047b82 */ /* 0x000e700000000a00 */
[----:B------:R-:W2:Y:S08]  /*1400*/  LDC.64 R2, c[0x0][0xb18] ;  /* 0x0002c600ff027b82 */ /* 0x000eb00000000a00 */
[----:B------:R-:W4:Y:S08]  /*1410*/  LDC R6, c[0x0][0xb20] ;  /* 0x0002c800ff067b82 */ /* 0x000f300000000800 */
[----:B------:R-:W3:Y:S01]  /*1420*/  LDC R7, c[0x0][0xb0c] ;  /* 0x0002c300ff077b82 */ /* 0x000ee20000000800 */
[----:B-1----:R-:W-:-:S05]  /*1430*/  IMAD.HI.U32 R4, R15, R4, RZ ;  /* 0x000000040f047227 */ /* 0x002fca00078e00ff */
[----:B------:R-:W-:Y:S01]  /*1440*/  SHF.R.U32.HI R4, RZ, R5, R4 ;  /* 0x00000005ff047219 */ /* 0x000fe20000011604 */
[----:B--2---:R-:W-:Y:S01]  /*1450*/  IMAD.HI.U32 R3, R14, R3, RZ ;  /* 0x000000030e037227 */ /* 0x004fe200078e00ff */
[----:B------:R-:W-:-:S04]  /*1460*/  ISETP.NE.AND P0, PT, R2, 0x1, PT ;  /* 0x000000010200780c */ /* 0x000fc80003f05270 */
[----:B----4-:R-:W-:-:S04]  /*1470*/  SHF.R.U32.HI R3, RZ, R6, R3 ;  /* 0x00000006ff037219 */ /* 0x010fc80000011603 */
[----:B------:R-:W-:Y:S02]  /*1480*/  SEL R3, R14, R3, !P0 ;  /* 0x000000030e037207 */ /* 0x000fe40004000000 */
[----:B---3--:R-:W-:-:S04]  /*1490*/  ISETP.NE.AND P1, PT, R7, 0x1, PT ;  /* 0x000000010700780c */ /* 0x008fc80003f25270 */
[----:B------:R-:W-:-:S05]  /*14a0*/  SEL R4, R15, R4, !P1 ;  /* 0x000000040f047207 */ /* 0x000fca0004800000 */
[----:B------:R-:W-:Y:S02]  /*14b0*/  IMAD.IADD R5, R3, 0x1, -R4 ;  /* 0x0000000103057824 */ /* 0x000fe400078e0a04 */
[----:B------:R-:W-:Y:S02]  /*14c0*/  IMAD.IADD R3, R4, 0x1, -R3 ;  /* 0x0000000104037824 */ /* 0x000fe400078e0a03 */
[----:B------:R-:W-:Y:S02]  /*14d0*/  IMAD R15, R5, R7, R15 ;  /* 0x00000007050f7224 */ /* 0x000fe400078e020f */
[----:B------:R-:W-:-:S07]  /*14e0*/  IMAD R14, R3, R2, R14 ;  /* 0x00000002030e7224 */ /* 0x000fce00078e020e */
.L_x_17:
[----:B------:R-:W-:Y:S01]  /*14f0*/  BAR.SYNC.DEFER_BLOCKING 0x0 ;  /* 0x0000000000007b1d */ /* 0x000fe20000010000 */
[----:B------:R-:W-:Y:S01]  /*1500*/  UISETP.NE.AND UP1, UPT, UR8, 0x2, UPT ;  /* 0x000000020800788c */ /* 0x000fe2000bf25270 */
[----:B------:R-:W-:Y:S02]  /*1510*/  ISETP.NE.OR P5, PT, R0, 0x2, !P5 ;  /* 0x000000020000780c */ /* 0x000fe40006fa5670 */
[----:B------:R-:W-:-:S06]  /*1520*/  LOP3.LUT R2, R93, 0x1f, RZ, 0xc0, !PT ;  /* 0x0000001f5d027812 */ /* 0x000fcc00078ec0ff */
[----:B------:R-:W-:Y:S05]  /*1530*/  BRA.U UP1, `(.L_x_18) ;  /* 0x00000019010c7547 */ /* 0x000fea000b800000 */
[----:B------:R-:W1:Y:S01]  /*1540*/  LDCU UR13, c[0x0][0x38c] ;  /* 0x00007180ff0d77ac */ /* 0x000e620008000800 */
[----:B------:R-:W2:Y:S01]  /*1550*/  LDC R8, c[0x0][0x370] ;  /* 0x0000dc00ff087b82 */ /* 0x000ea20000000800 */
[----:B------:R-:W-:Y:S01]  /*1560*/  PLOP3.LUT P1, PT, PT, PT, UP2, 0x80, 0x8 ;  /* 0x000000000008781c */ /* 0x000fe20003f2f028 */
[----:B------:R-:W-:Y:S01]  /*1570*/  IMAD.MOV.U32 R17, RZ, RZ, 0x1 ;  /* 0x00000001ff117424 */ /* 0x000fe200078e00ff */
[----:B------:R-:W-:Y:S01]  /*1580*/  ISETP.EQ.OR P4, PT, R2, RZ, P5 ;  /* 0x000000ff0200720c */ /* 0x000fe20002f82670 */
[----:B------:R-:W-:Y:S01]  /*1590*/  IMAD.MOV.U32 R16, RZ, RZ, RZ ;  /* 0x000000ffff107224 */ /* 0x000fe200078e00ff */
[----:B------:R-:W-:Y:S02]  /*15a0*/  PLOP3.LUT P1, PT, P1, PT, PT, 0x8, 0x80 ;  /* 0x000000000080781c */ /* 0x000fe40000f2e170 */
[----:B------:R-:W-:Y:S01]  /*15b0*/  CS2R R12, SRZ ;  /* 0x00000000000c7805 */ /* 0x000fe2000001ff00 */
[----:B------:R-:W-:Y:S01]  /*15c0*/  IMAD.MOV.U32 R11, RZ, RZ, 0x1 ;  /* 0x00000001ff0b7424 */ /* 0x000fe200078e00ff */
[----:B------:R-:W4:Y:S01]  /*15d0*/  LDC R0, c[0x0][0x374] ;  /* 0x0000dd00ff007b82 */ /* 0x000f220000000800 */
[----:B------:R-:W2:Y:S01]  /*15e0*/  LDCU.64 UR22, c[0x0][0x348] ;  /* 0x00006900ff1677ac */ /* 0x000ea20008000a00 */
[----:B------:R-:W-:Y:S01]  /*15f0*/  UMOV UR6, URZ ;  /* 0x000000ff00067c82 */ /* 0x000fe20008000000 */
[----:B-1----:R-:W-:-:S04]  /*1600*/  UIADD3 UR5, UPT, UPT, UR13, 0x1f, URZ ;  /* 0x0000001f0d057890 */ /* 0x002fc8000fffe0ff */
[----:B------:R-:W-:-:S04]  /*1610*/  USHF.R.S32.HI UR4, URZ, 0x1f, UR5 ;  /* 0x0000001fff047899 */ /* 0x000fc80008011405 */
[----:B------:R-:W-:-:S04]  /*1620*/  ULEA.HI UR4, UR4, UR5, URZ, 0x5 ;  /* 0x0000000504047291 */ /* 0x000fc8000f8f28ff */
[----:B------:R-:W-:Y:S02]  /*1630*/  USHF.R.S32.HI UR15, URZ, 0x5, UR4 ;  /* 0x00000005ff0f7899 */ /* 0x000fe40008011404 */
[----:B------:R-:W-:Y:S02]  /*1640*/  UIADD3 UR4, UPT, UPT, UR13, -0x1, URZ ;  /* 0xffffffff0d047890 */ /* 0x000fe4000fffe0ff */
[----:B------:R-:W-:Y:S02]  /*1650*/  UISETP.LT.U32.AND UP0, UPT, UR15, 0x10, UPT ;  /* 0x000000100f00788c */ /* 0x000fe4000bf01070 */
[----:B------:R-:W-:Y:S02]  /*1660*/  UISETP.GE.U32.AND UP1, UPT, UR4, -0x3f, UPT ;  /* 0xffffffc10400788c */ /* 0x000fe4000bf26070 */
[----:B------:R-:W-:Y:S02]  /*1670*/  USEL UR14, UR15, 0x10, UP0 ;  /* 0x000000100f0e7887 */ /* 0x000fe40008000000 */
[----:B------:R-:W-:-:S02]  /*1680*/  UIADD3 UR13, UPT, UPT, UR13, 0x3e, URZ ;  /* 0x0000003e0d0d7890 */ /* 0x000fc4000fffe0ff */
[----:B------:R-:W-:Y:S02]  /*1690*/  UIADD3 UR5, UPT, UPT, UR14, -0x1, URZ ;  /* 0xffffffff0e057890 */ /* 0x000fe4000fffe0ff */
[----:B------:R-:W-:-:S03]  /*16a0*/  UIADD3 UR7, UPT, UPT, UR15, -UR14, URZ ;  /* 0x8000000e0f077290 */ /* 0x000fc6000fffe0ff */
[----:B------:R-:W-:-:S04]  /*16b0*/  @UP1 UIADD3 UR5, UPT, UPT, UR14, URZ, URZ ;  /* 0x000000ff0e051290 */ /* 0x000fc8000fffe0ff */
[----:B--2---:R-:W-:-:S12]  /*16c0*/  UIADD3 UR5, UPT, UPT, UR5, 0x1, URZ ;  /* 0x0000000105057890 */ /* 0x004fd8000fffe0ff */
.L_x_36:
[----:B------:R-:W-:Y:S01]  /*16d0*/  UISETP.NE.AND UP0, UPT, UR37, URZ, UPT ;  /* 0x000000ff2500728c */ /* 0x000fe2000bf05270 */
[----:B------:R-:W1:Y:S08]  /*16e0*/  S2UR UR37, SR_CgaCtaId ;  /* 0x00000000002579c3 */ /* 0x000e700000008800 */
[----:B------:R-:W-:Y:S05]  /*16f0*/  BRA.U UP0, `(.L_x_19) ;  /* 0x0000000100347547 */ /* 0x000fea000b800000 */
[----:B------:R-:W2:Y:S01]  /*1700*/  S2R R2, SR_CgaCtaId ;  /* 0x0000000000027919 */ /* 0x000ea20000008800 */
[----:B------:R-:W-:-:S04]  /*1710*/  MOV R3, 0x400 ;  /* 0x0000040000037802 */ /* 0x000fc80000000f00 */
[----:B--2---:R-:W-:Y:S02]  /*1720*/  LEA R2, R2, R3, 0x18 ;  /* 0x0000000302027211 */ /* 0x004fe400078ec0ff */
[----:B------:R-:W-:-:S03]  /*1730*/  SHF.L.U32 R3, R11, 0x1f, RZ ;  /* 0x0000001f0b037819 */ /* 0x000fc600000006ff */
[----:B------:R-:W-:-:S04]  /*1740*/  IMAD R2, R12, 0x8, R2 ;  /* 0x000000080c027824 */ /* 0x000fc800078e0202 */
[----:B------:R-:W2:Y:S02]  /*1750*/  SYNCS.PHASECHK.TRANS64.TRYWAIT P0, [R2+URZ+0x1b0], R3 ;  /* 0x0001b003020075a7 */ /* 0x000ea400080011ff */
[----:B--2---:R-:W-:Y:S05]  /*1760*/  @!P0 BRA `(.L_x_20) ;  /* 0x0000006400248947 */ /* 0x004fea0003800000 */
.L_x_128:
[----:B------:R-:W-:Y:S01]  /*1770*/  VIADD R12, R12, 0x1 ;  /* 0x000000010c0c7836 */ /* 0x000fe20000000000 */
[----:B------:R2:W-:Y:S04]  /*1780*/  SYNCS.ARRIVE.TRANS64.A1T0 RZ, [R2+URZ+0x1a0], RZ ;  /* 0x0001a0ff02ff79a7 */ /* 0x0005e800081000ff */
[----:B------:R-:W-:-:S04]  /*1790*/  ISETP.NE.AND P0, PT, R12, 0x2, PT ;  /* 0x000000020c00780c */ /* 0x000fc80003f05270 */
[----:B------:R-:W-:Y:S02]  /*17a0*/  SEL R12, R12, RZ, P0 ;  /* 0x000000ff0c0c7207 */ /* 0x000fe40000000000 */
[----:B--2---:R-:W-:-:S04]  /*17b0*/  SEL R2, RZ, 0x1, P0 ;  /* 0x00000001ff027807 */ /* 0x004fc80000000000 */
[----:B------:R-:W-:-:S07]  /*17c0*/  LOP3.LUT R11, R11, R2, RZ, 0x3c, !PT ;  /* 0x000000020b0b7212 */ /* 0x000fce00078e3cff */
.L_x_19:
[----:B------:R-:W-:Y:S01]  /*17d0*/  UMOV UR4, 0x400 ;  /* 0x0000040000047882 */ /* 0x000fe20000000000 */
[----:B------:R-:W-:Y:S01]  /*17e0*/  SHF.L.U32 R2, R17, 0x1f, RZ ;  /* 0x0000001f11027819 */ /* 0x000fe200000006ff */
[----:B-1----:R-:W-:Y:S01]  /*17f0*/  ULEA UR4, UR37, UR4, 0x18 ;  /* 0x0000000425047291 */ /* 0x002fe2000f8ec0ff */
[----:B------:R-:W-:Y:S01]  /*1800*/  R2UR UR35, R15 ;  /* 0x000000000f2372ca */ /* 0x000fe200000e0000 */
[----:B------:R-:W-:Y:S01]  /*1810*/  UISETP.GE.U32.AND UP0, UPT, UR13, 0x3f, UPT ;  /* 0x0000003f0d00788c */ /* 0x000fe2000bf06070 */
[----:B------:R-:W-:Y:S01]  /*1820*/  R2UR UR11, R14 ;  /* 0x000000000e0b72ca */ /* 0x000fe200000e0000 */
[----:B------:R-:W-:Y:S01]  /*1830*/  ULEA UR8, UR6, UR4, 0x3 ;  /* 0x0000000406087291 */ /* 0x000fe2000f8e18ff */
[----:B------:R-:W-:-:S08]  /*1840*/  UMOV UR24, URZ ;  /* 0x000000ff00187c82 */ /* 0x000fd00008000000 */
[----:B------:R1:W2:Y:S01]  /*1850*/  SYNCS.PHASECHK.TRANS64.TRYWAIT P0, [UR8+0x80], R2 ;  /* 0x00008002ff0075a7 */ /* 0x0002a20008001108 */
[----:B------:R-:W-:Y:S02]  /*1860*/  USHF.L.U32 UR35, UR35, 0x7, URZ ;  /* 0x0000000723237899 */ /* 0x000fe400080006ff */
[----:B------:R-:W-:Y:S01]  /*1870*/  USHF.L.U32 UR11, UR11, 0x6, URZ ;  /* 0x000000060b0b7899 */ /* 0x000fe200080006ff */
[----:B------:R-:W-:Y:S11]  /*1880*/  BRA.U !UP0, `(.L_x_21) ;  /* 0x0000000108a87547 */ /* 0x000ff6000b800000 */
[----:B------:R-:W-:Y:S01]  /*1890*/  UMOV UR16, URZ ;  /* 0x000000ff00107c82 */ /* 0x000fe20008000000 */
[----:B------:R-:W-:-:S05]  /*18a0*/  UMOV UR17, UR6 ;  /* 0x0000000600117c82 */ /* 0x000fca0008000000 */
.L_x_26:
[----:B-1----:R-:W-:Y:S01]  /*18b0*/  ULEA UR33, UR17, UR4, 0x3 ;  /* 0x0000000411217291 */ /* 0x002fe2000f8e18ff */
[----:B--2---:R-:W-:Y:S01]  /*18c0*/  @!P5 MOV R3, 0x3000 ;  /* 0x000030000003d802 */ /* 0x004fe20000000f00 */
[----:B--2---:R-:W-:Y:S10]  /*18d0*/  @P0 BRA `(.L_x_22) ;  /* 0x00000000000c0947 */ /* 0x004ff40003800000 */
[----:B------:R-:W-:-:S04]  /*18e0*/  SHF.L.U32 R4, R17, 0x1f, RZ ;  /* 0x0000001f11047819 */ /* 0x000fc800000006ff */
[----:B------:R-:W2:Y:S02]  /*18f0*/  SYNCS.PHASECHK.TRANS64.TRYWAIT P0, [UR33+0x80], R4 ;  /* 0x00008004ff0075a7 */ /* 0x000ea40008001121 */
[----:B--2---:R-:W-:Y:S05]  /*1900*/  @!P0 BRA `(.L_x_23) ;  /* 0x0000006000d08947 */ /* 0x004fea0003800000 */
.L_x_22:
[----:B------:R2:W-:Y:S01]  /*1910*/  @!P5 SYNCS.ARRIVE.TRANS64 RZ, [UR33], R3 ;  /* 0x00000003ffffd9a7 */ /* 0x0005e20008000021 */
[----:B------:R-:W-:Y:S04]  /*1920*/  BSSY.RECONVERGENT B0, `(.L_x_24) ;  /* 0x0000003000007945 */ /* 0x000fe80003800200 */
[----:B------:R-:W-:Y:S05]  /*1930*/  @P4 BRA `(.L_x_25) ;  /* 0x0000000000044947 */ /* 0x000fea0003800000 */
[----:B------:R-:W-:Y:S05]  /*1940*/  BPT.TRAP 0x1 ;  /* 0x000000040000795c */ /* 0x000fea0000300000 */
.L_x_25:
[----:B------:R-:W-:Y:S05]  /*1950*/  BSYNC.RECONVERGENT B0 ;  /* 0x0000000000007941 */ /* 0x000fea0003800200 */
.L_x_24:
[----:B------:R-:W-:Y:S02]  /*1960*/  UIADD3 UR6, UPT, UPT, UR17, 0x1, URZ ;  /* 0x0000000111067890 */ /* 0x000fe4000fffe0ff */
[----:B------:R-:W-:Y:S02]  /*1970*/  ULEA UR32, UR17, UR4, 0xd ;  /* 0x0000000411207291 */ /* 0x000fe4000f8e68ff */
[----:B------:R-:W-:Y:S02]  /*1980*/  UISETP.NE.AND UP0, UPT, UR6, 0x10, UPT ;  /* 0x000000100600788c */ /* 0x000fe4000bf05270 */
[----:B------:R-:W-:Y:S02]  /*1990*/  UIADD3 UR26, UP1, UPT, UR22, 0x80, URZ ;  /* 0x00000080161a7890 */ /* 0x000fe4000ff3e0ff */
[----:B------:R-:W-:Y:S02]  /*19a0*/  USEL UR9, URZ, 0x1, UP0 ;  /* 0x00000001ff097887 */ /* 0x000fe40008000000 */
[----:B------:R-:W-:-:S02]  /*19b0*/  USEL UR6, UR6, URZ, UP0 ;  /* 0x000000ff06067287 */ /* 0x000fc40008000000 */
[----:B------:R-:W-:Y:S02]  /*19c0*/  UIADD3 UR20, UP0, UPT, UR22, 0x180, URZ ;  /* 0x0000018016147890 */ /* 0x000fe4000ff1e0ff */
[----:B------:R-:W-:Y:S01]  /*19d0*/  ULEA UR8, UR6, UR4, 0x3 ;  /* 0x0000000406087291 */ /* 0x000fe2000f8e18ff */
[----:B------:R-:W-:Y:S01]  /*19e0*/  LOP3.LUT R17, R17, UR9, RZ, 0x3c, !PT ;  /* 0x0000000911117c12 */ /* 0x000fe2000f8e3cff */
[----:B------:R-:W-:Y:S02]  /*19f0*/  USHF.L.U32 UR34, UR16, 0x5, URZ ;  /* 0x0000000510227899 */ /* 0x000fe400080006ff */
[----:B------:R-:W-:Y:S01]  /*1a00*/  UIADD3.X UR27, UPT, UPT, URZ, UR23, URZ, UP1, !UPT ;  /* 0x00000017ff1b7290 */ /* 0x000fe20008ffe4ff */
[----:B-1----:R-:W-:Y:S01]  /*1a10*/  SHF.L.U32 R2, R17, 0x1f, RZ ;  /* 0x0000001f11027819 */ /* 0x002fe200000006ff */
[----:B------:R-:W-:Y:S02]  /*1a20*/  UIADD3 UR32, UPT, UPT, UR32, 0x6400, URZ ;  /* 0x0000640020207890 */ /* 0x000fe4000fffe0ff */
[----:B------:R-:W-:Y:S01]  /*1a30*/  UIADD3.X UR21, UPT, UPT, URZ, UR23, URZ, UP0, !UPT ;  /* 0x00000017ff157290 */ /* 0x000fe200087fe4ff */
[----:B------:R1:W1:Y:S01]  /*1a40*/  SYNCS.PHASECHK.TRANS64.TRYWAIT P0, [UR8+0x80], R2 ;  /* 0x00008002ff0075a7 */ /* 0x0002620008001108 */
[----:B------:R-:W-:Y:S01]  /*1a50*/  ULEA UR8, UR17, UR4, 0xc ;  /* 0x0000000411087291 */ /* 0x000fe2000f8e60ff */
[----:B------:R-:W-:Y:S01]  /*1a60*/  UMOV UR18, 0x0 ;  /* 0x0000000000127882 */ /* 0x000fe20000000000 */
[----:B------:R-:W-:-:S02]  /*1a70*/  UMOV UR19, 0x10000000 ;  /* 0x1000000000137882 */ /* 0x000fc40000000000 */
[----:B------:R-:W-:Y:S01]  /*1a80*/  UIADD3 UR8, UPT, UPT, UR8, 0x26400, URZ ;  /* 0x0002640008087890 */ /* 0x000fe2000fffe0ff */
[----:B------:R1:W-:Y:S01]  /*1a90*/  UTMALDG.3D [UR32], [UR26], desc[UR18] ;  /* 0x000012201a0075b4 */ /* 0x0003e20008011000 */
[----:B------:R-:W-:Y:S01]  /*1aa0*/  UMOV UR12, UR36 ;  /* 0x00000024000c7c82 */ /* 0x000fe20008000000 */
[----:B------:R-:W-:Y:S01]  /*1ab0*/  UMOV UR9, UR33 ;  /* 0x0000002100097c82 */ /* 0x000fe20008000000 */
[----:B------:R-:W-:Y:S01]  /*1ac0*/  UMOV UR10, UR34 ;  /* 0x00000022000a7c82 */ /* 0x000fe20008000000 */
[----:B------:R-:W-:Y:S01]  /*1ad0*/  UIADD3 UR16, UPT, UPT, UR16, 0x1, URZ ;  /* 0x0000000110107890 */ /* 0x000fe2000fffe0ff */
[----:B------:R-:W-:Y:S01]  /*1ae0*/  UMOV UR24, UR5 ;  /* 0x0000000500187c82 */ /* 0x000fe20008000000 */
[----:B------:R-:W-:Y:S02]  /*1af0*/  UMOV UR17, UR6 ;  /* 0x0000000600117c82 */ /* 0x000fe40008000000 */
[----:B------:R1:W-:Y:S01]  /*1b00*/  UTMALDG.3D [UR8], [UR20], desc[UR18] ;  /* 0x00001208140075b4 */ /* 0x0003e20008011000 */
[----:B------:R-:W-:-:S09]  /*1b10*/  UISETP.NE.AND UP0, UPT, UR16, UR5, UPT ;  /* 0x000000051000728c */ /* 0x000fd2000bf05270 */
[----:B------:R-:W-:Y:S05]  /*1b20*/  BRA.U UP0, `(.L_x_26) ;  /* 0xfffffffd00607547 */ /* 0x000fea000b83ffff */
.L_x_21:
[----:B-1----:R-:W-:Y:S01]  /*1b30*/  ULEA UR8, UR6, UR4, 0x3 ;  /* 0x0000000406087291 */ /* 0x002fe2000f8e18ff */
[----:B------:R-:W-:Y:S01]  /*1b40*/  SHF.L.U32 R2, R17, 0x1f, RZ ;  /* 0x0000001f11027819 */ /* 0x000fe200000006ff */
[----:B------:R-:W-:Y:S01]  /*1b50*/  @!P1 SYNCS.ARRIVE.TRANS64.A1T0 RZ, [UR4+0x138], RZ ;  /* 0x000138ffffff99a7 */ /* 0x000fe20008100004 */
[----:B------:R-:W-:-:S06]  /*1b60*/  UISETP.GT.AND UP0, UPT, UR15, UR14, UPT ;  /* 0x0000000e0f00728c */ /* 0x000fcc000bf04270 */
[----:B--2---:R1:W2:Y:S03]  /*1b70*/  SYNCS.PHASECHK.TRANS64.TRYWAIT P0, [UR8+0x80], R2 ;  /* 0x00008002ff0075a7 */ /* 0x0042a60008001108 */
[----:B------:R-:W-:Y:S05]  /*1b80*/  BRA.U !UP0, `(.L_x_27) ;  /* 0x0000000108ac7547 */ /* 0x000fea000b800000 */
[----:B------:R-:W-:Y:S01]  /*1b90*/  UIADD3 UR21, UPT, UPT, UR7, UR24, URZ ;  /* 0x0000001807157290 */ /* 0x000fe2000fffe0ff */
[----:B------:R-:W-:-:S11]  /*1ba0*/  UMOV UR25, UR6 ;  /* 0x0000000600197c82 */ /* 0x000fd60008000000 */
.L_x_32:
[----:B-1----:R-:W-:Y:S01]  /*1bb0*/  ULEA UR17, UR25, UR4, 0x3 ;  /* 0x0000000419117291 */ /* 0x002fe2000f8e18ff */
[----:B--2---:R-:W-:Y:S01]  /*1bc0*/  @!P5 MOV R3, 0x3000 ;  /* 0x000030000003d802 */ /* 0x004fe20000000f00 */
[----:B--2---:R-:W-:Y:S10]  /*1bd0*/  @P0 BRA `(.L_x_28) ;  /* 0x00000000000c0947 */ /* 0x004ff40003800000 */
[----:B------:R-:W-:-:S04]  /*1be0*/  SHF.L.U32 R4, R17, 0x1f, RZ ;  /* 0x0000001f11047819 */ /* 0x000fc800000006ff */
[----:B------:R-:W2:Y:S02]  /*1bf0*/  SYNCS.PHASECHK.TRANS64.TRYWAIT P0, [UR17+0x80], R4 ;  /* 0x00008004ff0075a7 */ /* 0x000ea40008001111 */
[----:B--2---:R-:W-:Y:S05]  /*1c00*/  @!P0 BRA `(.L_x_29) ;  /* 0x0000006000288947 */ /* 0x004fea0003800000 */
.L_x_28:
[----:B------:R2:W-:Y:S01]  /*1c10*/  @!P5 SYNCS.ARRIVE.TRANS64 RZ, [UR17], R3 ;  /* 0x00000003ffffd9a7 */ /* 0x0005e20008000011 */
[----:B------:R-:W-:Y:S04]  /*1c20*/  BSSY.RECONVERGENT B0, `(.L_x_30) ;  /* 0x0000003000007945 */ /* 0x000fe80003800200 */
[----:B------:R-:W-:Y:S05]  /*1c30*/  @P4 BRA `(.L_x_31) ;  /* 0x0000000000044947 */ /* 0x000fea0003800000 */
[----:B------:R-:W-:Y:S05]  /*1c40*/  BPT.TRAP 0x1 ;  /* 0x000000040000795c */ /* 0x000fea0000300000 */
.L_x_31:
[----:B------:R-:W-:Y:S05]  /*1c50*/  BSYNC.RECONVERGENT B0 ;  /* 0x0000000000007941 */ /* 0x000fea0003800200 */
.L_x_30:
        /* <DEDUP_REMOVED lines=10> */
[----:B------:R-:W-:Y:S01]  /*1d00*/  UIADD3 UR16, UPT, UPT, UR16, 0x6400, URZ ;  /* 0x0000640010107890 */ /* 0x000fe2000fffe0ff */
[----:B-1----:R-:W-:Y:S01]  /*1d10*/  SHF.L.U32 R2, R17, 0x1f, RZ ;  /* 0x0000001f11027819 */ /* 0x002fe200000006ff */
[----:B------:R-:W-:Y:S02]  /*1d20*/  UIADD3.X UR31, UPT, UPT, URZ, UR23, URZ, UP1, !UPT ;  /* 0x00000017ff1f7290 */ /* 0x000fe40008ffe4ff */
[----:B------:R-:W-:Y:S01]  /*1d30*/  UIADD3.X UR29, UPT, UPT, URZ, UR23, URZ, UP0, !UPT ;  /* 0x00000017ff1d7290 */ /* 0x000fe200087fe4ff */
[----:B------:R1:W1:Y:S01]  /*1d40*/  SYNCS.PHASECHK.TRANS64.TRYWAIT P0, [UR8+0x80], R2 ;  /* 0x00008002ff0075a7 */ /* 0x0002620008001108 */
[----:B------:R-:W-:Y:S01]  /*1d50*/  ULEA UR8, UR25, UR4, 0xc ;  /* 0x0000000419087291 */ /* 0x000fe2000f8e60ff */
[----:B------:R-:W-:Y:S01]  /*1d60*/  UMOV UR26, 0x0 ;  /* 0x00000000001a7882 */ /* 0x000fe20000000000 */
[----:B------:R-:W-:-:S02]  /*1d70*/  UMOV UR27, 0x10000000 ;  /* 0x10000000001b7882 */ /* 0x000fc40000000000 */
[----:B------:R-:W-:Y:S01]  /*1d80*/  UIADD3 UR8, UPT, UPT, UR8, 0x26400, URZ ;  /* 0x0002640008087890 */ /* 0x000fe2000fffe0ff */
[----:B------:R-:W-:Y:S01]  /*1d90*/  UMOV UR19, UR35 ;  /* 0x0000002300137c82 */ /* 0x000fe20008000000 */
[----:B------:R-:W-:Y:S01]  /*1da0*/  UMOV UR20, UR36 ;  /* 0x0000002400147c82 */ /* 0x000fe20008000000 */
[----:B------:R-:W-:Y:S01]  /*1db0*/  UMOV UR12, UR36 ;  /* 0x00000024000c7c82 */ /* 0x000fe20008000000 */
[----:B------:R-:W-:Y:S01]  /*1dc0*/  UMOV UR9, UR17 ;  /* 0x0000001100097c82 */ /* 0x000fe20008000000 */
[----:B------:R-:W-:Y:S01]  /*1dd0*/  UMOV UR10, UR18 ;  /* 0x00000012000a7c82 */ /* 0x000fe20008000000 */
[----:B------:R1:W-:Y:S01]  /*1de0*/  UTMALDG.3D [UR16], [UR30], desc[UR26] ;  /* 0x00001a101e0075b4 */ /* 0x0003e20008011000 */
[----:B------:R-:W-:Y:S01]  /*1df0*/  UIADD3 UR24, UPT, UPT, UR24, 0x1, URZ ;  /* 0x0000000118187890 */ /* 0x000fe2000fffe0ff */
[----:B------:R-:W-:-:S03]  /*1e00*/  UMOV UR25, UR6 ;  /* 0x0000000600197c82 */ /* 0x000fc60008000000 */
[----:B------:R-:W-:Y:S01]  /*1e10*/  UISETP.NE.AND UP0, UPT, UR24, UR21, UPT ;  /* 0x000000151800728c */ /* 0x000fe2000bf05270 */
[----:B------:R1:W-:Y:S08]  /*1e20*/  UTMALDG.3D [UR8], [UR28], desc[UR26] ;  /* 0x00001a081c0075b4 */ /* 0x0003f00008011000 */
[----:B------:R-:W-:Y:S05]  /*1e30*/  BRA.U UP0, `(.L_x_32) ;  /* 0xfffffffd005c7547 */ /* 0x000fea000b83ffff */
.L_x_27:
[C---:B-1----:R-:W-:Y:S01]  /*1e40*/  LEA R2, R16.reuse, UR4, 0x3 ;  /* 0x0000000410027c11 */ /* 0x042fe2000f8e18ff */
[----:B------:R-:W-:Y:S01]  /*1e50*/  NOP ;  /* 0x0000000000007918 */ /* 0x000fe20000000000 */
[----:B--2---:R-:W-:Y:S02]  /*1e60*/  SHF.L.U32 R3, R13, 0x1f, RZ ;  /* 0x0000001f0d037819 */ /* 0x004fe400000006ff */
[----:B------:R-:W-:Y:S02]  /*1e70*/  LEA R4, R16, UR4, 0x4 ;  /* 0x0000000410047c11 */ /* 0x000fe4000f8e20ff */
[----:B------:R-:W1:Y:S02]  /*1e80*/  SYNCS.PHASECHK.TRANS64.TRYWAIT P0, [R2+URZ+0x140], R3 ;  /* 0x00014003020075a7 */ /* 0x000e6400080011ff */
[----:B-1----:R-:W-:Y:S05]  /*1e90*/  @!P0 BRA `(.L_x_33) ;  /* 0x0000005c009c8947 */ /* 0x002fea0003800000 */
.L_x_131:
[----:B------:R-:W2:Y:S01]  /*1ea0*/  LDS.128 R4, [R4+0x1d0] ;  /* 0x0001d00004047984 */ /* 0x000ea20000000c00 */
[----:B---3--:R-:W-:Y:S01]  /*1eb0*/  ISETP.GE.AND P0, PT, R40, 0x1, PT ;  /* 0x000000012800780c */ /* 0x008fe20003f06270 */
[----:B-1----:R-:W-:Y:S01]  /*1ec0*/  VIADD R2, R2, 0x150 ;  /* 0x0000015002027836 */ /* 0x002fe20000000000 */
[----:B------:R-:W-:Y:S01]  /*1ed0*/  @!PT LDS RZ, [RZ] ;  /* 0x00000000fffff984 */ /* 0x000fe20000000800 */
[----:B------:R-:W-:Y:S01]  /*1ee0*/  @!PT LDS RZ, [RZ] ;  /* 0x00000000fffff984 */ /* 0x000fe20000000800 */
[----:B------:R-:W-:Y:S01]  /*1ef0*/  @!PT LDS RZ, [RZ] ;  /* 0x00000000fffff984 */ /* 0x000fe20000000800 */
[----:B------:R-:W-:Y:S01]  /*1f00*/  @!PT LDS RZ, [RZ] ;  /* 0x00000000fffff984 */ /* 0x000fe20000000800 */
[----:B------:R1:W-:Y:S06]  /*1f10*/  MEMBAR.ALL.CTA ;  /* 0x0000000000007992 */ /* 0x0003ec0000008000 */
[----:B-1----:R-:W1:Y:S01]  /*1f20*/  FENCE.VIEW.ASYNC.S ;  /* 0x00000000000073c6 */ /* 0x002e620000000000 */
[----:B------:R-:W-:-:S04]  /*1f30*/  PRMT R2, RZ, 0x654, R2 ;  /* 0x00000654ff027816 */ /* 0x000fc80000000002 */
[----:B-1----:R1:W-:Y:S01]  /*1f40*/  SYNCS.ARRIVE.TRANS64.RED.A1T0 RZ, [R2+URZ], RZ ;  /* 0x000000ff02ff79a7 */ /* 0x0023e200081004ff */
[----:B--2---:R-:W-:-:S13]  /*1f50*/  LOP3.LUT P2, RZ, R6, 0x1, RZ, 0xc0, !PT ;  /* 0x0000000106ff7812 */ /* 0x004fda000784c0ff */
[----:B------:R-:W-:Y:S01]  /*1f60*/  @P2 SHF.R.U32.HI R3, RZ, 0x10, R5 ;  /* 0x00000010ff032819 */ /* 0x000fe20000011605 */
[----:B------:R-:W-:Y:S01]  /*1f70*/  VOTEU.ANY UP0, P2 ;  /* 0x0000000000ff7886 */ /* 0x000fe20001000100 */
[----:B------:R-:W-:Y:S02]  /*1f80*/  @P2 MOV R10, R4 ;  /* 0x00000004000a2202 */ /* 0x000fe40000000f00 */
[----:B------:R-:W-:Y:S02]  /*1f90*/  @P2 R2UR.BROADCAST UR8, R3 ;  /* 0x00000000030822ca */ /* 0x000fe400008e0000 */
[----:B------:R-:W-:-:S11]  /*1fa0*/  @P2 LOP3.LUT R9, R5, 0xffff, RZ, 0xc0, !PT ;  /* 0x0000ffff05092812 */ /* 0x000fd600078ec0ff */
[----:B------:R-:W-:Y:S01]  /*1fb0*/  @UP0 UMOV UR36, UR8 ;  /* 0x0000000800240c82 */ /* 0x000fe20008000000 */
[----:B-1----:R-:W-:Y:S05]  /*1fc0*/  @!P0 BRA `(.L_x_34) ;  /* 0x0000000000b88947 */ /* 0x002fea0003800000 */
[----:B------:R-:W4:Y:S01]  /*1fd0*/  LDC.64 R4, c[0x0][0xb18] ;  /* 0x0002c600ff047b82 */ /* 0x000f220000000a00 */
[----:B------:R-:W-:-:S07]  /*1fe0*/  ISETP.NE.AND P3, PT, R40, 0x1, PT ;  /* 0x000000012800780c */ /* 0x000fce0003f65270 */
[----:B------:R-:W1:Y:S08]  /*1ff0*/  LDC.64 R6, c[0x0][0xb10] ;  /* 0x0002c400ff067b82 */ /* 0x000e700000000a00 */
[----:B------:R-:W2:Y:S08]  /*2000*/  LDC R14, c[0x0][0xb20] ;  /* 0x0002c800ff0e7b82 */ /* 0x000eb00000000800 */
[----:B------:R-:W3:Y:S01]  /*2010*/  LDC R15, c[0x0][0xb0c] ;  /* 0x0002c300ff0f7b82 */ /* 0x000ee20000000800 */
[----:B----4-:R-:W-:Y:S01]  /*2020*/  IMAD.HI.U32 R19, R0, R5, RZ ;  /* 0x0000000500137227 */ /* 0x010fe200078e00ff */
[----:B------:R-:W-:-:S03]  /*2030*/  ISETP.NE.AND P0, PT, R4, 0x1, PT ;  /* 0x000000010400780c */ /* 0x000fc60003f05270 */
[----:B------:R-:W-:-:S03]  /*2040*/  IMAD.HI.U32 R5, R9, R5, RZ ;  /* 0x0000000509057227 */ /* 0x000fc600078e00ff */
[----:B------:R-:W4:Y:S01]  /*2050*/  LDC.64 R2, c[0x0][0xb28] ;  /* 0x0002ca00ff027b82 */ /* 0x000f220000000a00 */
[----:B-1----:R-:W-:-:S04]  /*2060*/  IMAD.HI.U32 R20, R8, R6, RZ ;  /* 0x0000000608147227 */ /* 0x002fc800078e00ff */
[----:B------:R-:W-:Y:S01]  /*2070*/  IMAD.HI.U32 R21, R10, R6, RZ ;  /* 0x000000060a157227 */ /* 0x000fe200078e00ff */
[----:B------:R-:W-:Y:S02]  /*2080*/  SHF.R.U32.HI R20, RZ, R7, R20 ;  /* 0x00000007ff147219 */ /* 0x000fe40000011614 */
[-C--:B--2---:R-:W-:Y:S02]  /*2090*/  SHF.R.U32.HI R19, RZ, R14.reuse, R19 ;  /* 0x0000000eff137219 */ /* 0x084fe40000011613 */
[----:B------:R-:W-:Y:S02]  /*20a0*/  SHF.R.U32.HI R5, RZ, R14, R5 ;  /* 0x0000000eff057219 */ /* 0x000fe40000011605 */
[----:B------:R-:W-:Y:S02]  /*20b0*/  SEL R19, R0, R19, !P0 ;  /* 0x0000001300137207 */ /* 0x000fe40004000000 */
[----:B------:R-:W-:Y:S02]  /*20c0*/  SHF.R.U32.HI R21, RZ, R7, R21 ;  /* 0x00000007ff157219 */ /* 0x000fe40000011615 */
[----:B---3--:R-:W-:-:S02]  /*20d0*/  ISETP.NE.AND P1, PT, R15, 0x1, PT ;  /* 0x000000010f00780c */ /* 0x008fc40003f25270 */
[----:B------:R-:W-:Y:S02]  /*20e0*/  SEL R5, R9, R5, !P0 ;  /* 0x0000000509057207 */ /* 0x000fe40004000000 */
[----:B------:R-:W-:Y:S02]  /*20f0*/  SEL R20, R8, R20, !P1 ;  /* 0x0000001408147207 */ /* 0x000fe40004800000 */
[----:B------:R-:W-:Y:S01]  /*2100*/  SEL R21, R10, R21, !P1 ;  /* 0x000000150a157207 */ /* 0x000fe20004800000 */
[----:B----4-:R-:W-:-:S04]  /*2110*/  IMAD.HI.U32 R18, R19, R2, RZ ;  /* 0x0000000213127227 */ /* 0x010fc800078e00ff */
        /* <DEDUP_REMOVED lines=10> */
[----:B------:R-:W-:-:S04]  /*21c0*/  @!P0 IMAD.HI.U32 R7, R21, R2, RZ ;  /* 0x0000000215078227 */ /* 0x000fc800078e00ff */
[----:B------:R-:W-:Y:S01]  /*21d0*/  IMAD.MOV R2, RZ, RZ, -R6 ;  /* 0x000000ffff027224 */ /* 0x000fe200078e0a06 */
[----:B------:R-:W-:Y:S02]  /*21e0*/  @!P0 SHF.R.U32.HI R3, RZ, R3, R7 ;  /* 0x00000003ff038219 */ /* 0x000fe40000011607 */
[----:B------:R-:W-:Y:S01]  /*21f0*/  IADD3 R7, PT, PT, -R5, RZ, RZ ;  /* 0x000000ff05077210 */ /* 0x000fe20007ffe1ff */
[----:B------:R-:W-:Y:S01]  /*2200*/  IMAD R2, R40, R2, R5 ;  /* 0x0000000228027224 */ /* 0x000fe200078e0205 */
        /* <DEDUP_REMOVED lines=10> */
.L_x_34:
[----:B------:R-:W1:Y:S02]  /*22b0*/  LDCU UR8, c[0x0][0xb30] ;  /* 0x00016600ff0877ac */ /* 0x000e640008000800 */
[----:B-1----:R-:W-:-:S09]  /*22c0*/  UISETP.NE.AND UP0, UPT, UR8, 0x1, UPT ;  /* 0x000000010800788c */ /* 0x002fd2000bf05270 */
[----:B------:R-:W-:Y:S05]  /*22d0*/  BRA.U UP0, `(.L_x_35) ;  /* 0x0000000100407547 */ /* 0x000fea000b800000 */
[----:B------:R-:W1:Y:S08]  /*22e0*/  LDC.64 R4, c[0x0][0xb10] ;  /* 0x0002c400ff047b82 */ /* 0x000e700000000a00 */
[----:B------:R-:W2:Y:S08]  /*22f0*/  LDC.64 R2, c[0x0][0xb18] ;  /* 0x0002c600ff027b82 */ /* 0x000eb00000000a00 */
[----:B------:R-:W3:Y:S08]  /*2300*/  LDC R6, c[0x0][0xb20] ;  /* 0x0002c800ff067b82 */ /* 0x000ef00000000800 */
[----:B------:R-:W4:Y:S01]  /*2310*/  LDC R7, c[0x0][0xb0c] ;  /* 0x0002c300ff077b82 */ /* 0x000f220000000800 */
[----:B-1----:R-:W-:-:S05]  /*2320*/  IMAD.HI.U32 R4, R10, R4, RZ ;  /* 0x000000040a047227 */ /* 0x002fca00078e00ff */
[----:B------:R-:W-:Y:S01]  /*2330*/  SHF.R.U32.HI R4, RZ, R5, R4 ;  /* 0x00000005ff047219 */ /* 0x000fe20000011604 */
[----:B--2---:R-:W-:Y:S01]  /*2340*/  IMAD.HI.U32 R3, R9, R3, RZ ;  /* 0x0000000309037227 */ /* 0x004fe200078e00ff */
[----:B------:R-:W-:-:S04]  /*2350*/  ISETP.NE.AND P0, PT, R2, 0x1, PT ;  /* 0x000000010200780c */ /* 0x000fc80003f05270 */
[----:B---3--:R-:W-:-:S04]  /*2360*/  SHF.R.U32.HI R3, RZ, R6, R3 ;  /* 0x00000006ff037219 */ /* 0x008fc80000011603 */
[----:B------:R-:W-:Y:S02]  /*2370*/  SEL R3, R9, R3, !P0 ;  /* 0x0000000309037207 */ /* 0x000fe40004000000 */
[----:B----4-:R-:W-:-:S04]  /*2380*/  ISETP.NE.AND P1, PT, R7, 0x1, PT ;  /* 0x000000010700780c */ /* 0x010fc80003f25270 */
[----:B------:R-:W-:-:S05]  /*2390*/  SEL R4, R10, R4, !P1 ;  /* 0x000000040a047207 */ /* 0x000fca0004800000 */
[----:B------:R-:W-:Y:S02]  /*23a0*/  IMAD.IADD R5, R3, 0x1, -R4 ;  /* 0x0000000103057824 */ /* 0x000fe400078e0a04 */
[----:B------:R-:W-:Y:S02]  /*23b0*/  IMAD.IADD R3, R4, 0x1, -R3 ;  /* 0x0000000104037824 */ /* 0x000fe400078e0a03 */
[----:B------:R-:W-:Y:S02]  /*23c0*/  IMAD R10, R5, R7, R10 ;  /* 0x00000007050a7224 */ /* 0x000fe400078e020a */
[----:B------:R-:W-:-:S07]  /*23d0*/  IMAD R9, R3, R2, R9 ;  /* 0x0000000203097224 */ /* 0x000fce00078e0209 */
.L_x_35:
[----:B------:R-:W-:Y:S01]  /*23e0*/  VIADD R16, R16, 0x1 ;  /* 0x0000000110107836 */ /* 0x000fe20000000000 */
[----:B------:R-:W-:Y:S01]  /*23f0*/  PLOP3.LUT P1, PT, PT, PT, PT, 0x80, 0x8 ;  /* 0x000000000008781c */ /* 0x000fe20003f2f070 */
[----:B------:R-:W-:Y:S02]  /*2400*/  IMAD.IADD R15, R10, 0x1, R87 ;  /* 0x000000010a0f7824 */ /* 0x000fe400078e0257 */
[----:B------:R-:W-:Y:S01]  /*2410*/  IMAD.IADD R14, R9, 0x1, R86 ;  /* 0x00000001090e7824 */ /* 0x000fe200078e0256 */
[----:B------:R-:W-:-:S04]  /*2420*/  ISETP.NE.AND P0, PT, R16, 0x2, PT ;  /* 0x000000021000780c */ /* 0x000fc80003f05270 */
[----:B------:R-:W-:Y:S02]  /*2430*/  SEL R2, RZ, 0x1, P0 ;  /* 0x00000001ff027807 */ /* 0x000fe40000000000 */
[----:B------:R-:W-:Y:S02]  /*2440*/  SEL R16, R16, RZ, P0 ;  /* 0x000000ff10107207 */ /* 0x000fe40000000000 */
[----:B------:R-:W-:Y:S01]  /*2450*/  LOP3.LUT R13, R13, R2, RZ, 0x3c, !PT ;  /* 0x000000020d0d7212 */ /* 0x000fe200078e3cff */
[----:B------:R-:W-:Y:S06]  /*2460*/  @P2 BRA `(.L_x_36) ;  /* 0xfffffff000982947 */ /* 0x000fec000383ffff */
[----:B------:R-:W-:Y:S01]  /*2470*/  UIADD3 UR4, UPT, UPT, UR4, 0x80, URZ ;  /* 0x0000008004047890 */ /* 0x000fe2000fffe0ff */
[----:B------:R-:W-:-:S03]  /*2480*/  SHF.L.U32 R2, R17, 0x1f, RZ ;  /* 0x0000001f11027819 */ /* 0x000fc600000006ff */
[----:B------:R-:W-:-:S09]  /*2490*/  ULEA UR5, UR6, UR4, 0x3 ;  /* 0x0000000406057291 */ /* 0x000fd2000f8e18ff */
[----:B------:R-:W1:Y:S02]  /*24a0*/  SYNCS.PHASECHK.TRANS64.TRYWAIT P0, [UR5], R2 ;  /* 0x00000002ff0075a7 */ /* 0x000e640008001105 */
[----:B-1----:R-:W-:Y:S05]  /*24b0*/  @!P0 BRA `(.L_x_37) ;  /* 0x0000005800288947 */ /* 0x002fea0003800000 */
.L_x_133:
[----:B------:R-:W-:-:S04]  /*24c0*/  UIADD3 UR6, UPT, UPT, UR6, 0x1, URZ ;  /* 0x0000000106067890 */ /* 0x000fc8000fffe0ff */
[----:B------:R-:W-:-:S04]  /*24d0*/  UISETP.NE.AND UP0, UPT, UR6, 0x10, UPT ;  /* 0x000000100600788c */ /* 0x000fc8000bf05270 */
[----:B------:R-:W-:Y:S02]  /*24e0*/  USEL UR7, URZ, 0x1, UP0 ;  /* 0x00000001ff077887 */ /* 0x000fe40008000000 */
[----:B------:R-:W-:-:S04]  /*24f0*/  USEL UR6, UR6, URZ, UP0 ;  /* 0x000000ff06067287 */ /* 0x000fc80008000000 */
[----:B------:R-:W-:Y:S01]  /*2500*/  ULEA UR5, UR6, UR4, 0x3 ;  /* 0x0000000406057291 */ /* 0x000fe2000f8e18ff */
[----:B-1----:R-:W-:-:S04]  /*2510*/  LOP3.LUT R2, R17, UR7, RZ, 0x3c, !PT ;  /* 0x0000000711027c12 */ /* 0x002fc8000f8e3cff */
[----:B------:R-:W-:-:S04]  /*2520*/  SHF.L.U32 R3, R2, 0x1f, RZ ;  /* 0x0000001f02037819 */ /* 0x000fc800000006ff */
[----:B------:R-:W1:Y:S02]  /*2530*/  SYNCS.PHASECHK.TRANS64.TRYWAIT P0, [UR5], R3 ;  /* 0x00000003ff0075a7 */ /* 0x000e640008001105 */
[----:B-1----:R-:W-:Y:S05]  /*2540*/  @!P0 BRA `(.L_x_38) ;  /* 0x00000058001c8947 */ /* 0x002fea0003800000 */
.L_x_135:
[----:B------:R-:W-:-:S04]  /*2550*/  UIADD3 UR6, UPT, UPT, UR6, 0x1, URZ ;  /* 0x0000000106067890 */ /* 0x000fc8000fffe0ff */
[----:B------:R-:W-:-:S04]  /*2560*/  UISETP.NE.AND UP0, UPT, UR6, 0x10, UPT ;  /* 0x000000100600788c */ /* 0x000fc8000bf05270 */
[----:B------:R-:W-:Y:S02]  /*2570*/  USEL UR7, URZ, 0x1, UP0 ;  /* 0x00000001ff077887 */ /* 0x000fe40008000000 */
[----:B------:R-:W-:-:S04]  /*2580*/  USEL UR6, UR6, URZ, UP0 ;  /* 0x000000ff06067287 */ /* 0x000fc80008000000 */
[----:B------:R-:W-:Y:S01]  /*2590*/  ULEA UR5, UR6, UR4, 0x3 ;  /* 0x0000000406057291 */ /* 0x000fe2000f8e18ff */
[----:B------:R-:W-:-:S04]  /*25a0*/  LOP3.LUT R2, R2, UR7, RZ, 0x3c, !PT ;  /* 0x0000000702027c12 */ /* 0x000fc8000f8e3cff */
[----:B-1----:R-:W-:-:S04]  /*25b0*/  SHF.L.U32 R3, R2, 0x1f, RZ ;  /* 0x0000001f02037819 */ /* 0x002fc800000006ff */
[----:B------:R-:W1:Y:S02]  /*25c0*/  SYNCS.PHASECHK.TRANS64.TRYWAIT P0, [UR5], R3 ;  /* 0x00000003ff0075a7 */ /* 0x000e640008001105 */
[----:B-1----:R-:W-:Y:S05]  /*25d0*/  @!P0 BRA `(.L_x_39) ;  /* 0x0000005800108947 */ /* 0x002fea0003800000 */
.L_x_137:
        /* <DEDUP_REMOVED lines=9> */
.L_x_139:
        /* <DEDUP_REMOVED lines=9> */
.L_x_141:
        /* <DEDUP_REMOVED lines=9> */
.L_x_143:
        /* <DEDUP_REMOVED lines=9> */
.L_x_145:
        /* <DEDUP_REMOVED lines=9> */
.L_x_147:
        /* <DEDUP_REMOVED lines=9> */
.L_x_149:
        /* <DEDUP_REMOVED lines=9> */
.L_x_151:
        /* <DEDUP_REMOVED lines=9> */
.L_x_153:
        /* <DEDUP_REMOVED lines=9> */
.L_x_155:
        /* <DEDUP_REMOVED lines=9> */
.L_x_157:
        /* <DEDUP_REMOVED lines=9> */
.L_x_159:
        /* <DEDUP_REMOVED lines=9> */
.L_x_161:
[----:B------:R-:W-:-:S04]  /*2ca0*/  UIADD3 UR6, UPT, UPT, UR6, 0x1, URZ ;  /* 0x0000000106067890 */ /* 0x000fc8000fffe0ff */
[----:B------:R-:W-:-:S04]  /*2cb0*/  UISETP.NE.AND UP0, UPT, UR6, 0x10, UPT ;  /* 0x000000100600788c */ /* 0x000fc8000bf05270 */
[----:B------:R-:W-:Y:S02]  /*2cc0*/  USEL UR5, URZ, 0x1, UP0 ;  /* 0x00000001ff057887 */ /* 0x000fe40008000000 */
[----:B------:R-:W-:-:S04]  /*2cd0*/  USEL UR6, UR6, URZ, UP0 ;  /* 0x000000ff06067287 */ /* 0x000fc80008000000 */
[----:B------:R-:W-:Y:S01]  /*2ce0*/  ULEA UR6, UR6, UR4, 0x3 ;  /* 0x0000000406067291 */ /* 0x000fe2000f8e18ff */
[----:B------:R-:W-:-:S04]  /*2cf0*/  LOP3.LUT R2, R2, UR5, RZ, 0x3c, !PT ;  /* 0x0000000502027c12 */ /* 0x000fc8000f8e3cff */
[----:B------:R-:W-:Y:S01]  /*2d00*/  SHF.L.U32 R2, R2, 0x1f, RZ ;  /* 0x0000001f02027819 */ /* 0x000fe200000006ff */
[----:B-1--4-:R-:W-:-:S07]  /*2d10*/  IMAD.U32 R0, RZ, RZ, UR6 ;  /* 0x00000006ff007e24 */ /* 0x012fce000f8e00ff */
.L_x_52:
[----:B-1----:R1:W2:Y:S02]  /*2d20*/  SYNCS.PHASECHK.TRANS64.TRYWAIT P0, [R0+URZ], R2 ;  /* 0x00000002000075a7 */ /* 0x0022a400080011ff */
[----:B--2---:R-:W-:Y:S05]  /*2d30*/  @!P0 NANOSLEEP.SYNCS 0x989680 ;  /* 0x009896800000895d */ /* 0x004fea0003900000 */
[----:B------:R-:W2:Y:S02]  /*2d40*/  @!P0 SYNCS.PHASECHK.TRANS64 P0, [R0+URZ], R2 ;  /* 0x00000002000085a7 */ /* 0x000ea400080010ff */
[----:B--2---:R-:W-:Y:S05]  /*2d50*/  @P0 EXIT ;  /* 0x000000000000094d */ /* 0x004fea0003800000 */
[----:B------:R-:W-:Y:S05]  /*2d60*/  BRA `(.L_x_52) ;  /* 0xfffffffc00ec7947 */ /* 0x000fea000383ffff */
.L_x_18:
[----:B------:R-:W-:-:S04]  /*2d70*/  UISETP.NE.AND UP1, UPT, UR37, URZ, UPT ;  /* 0x000000ff2500728c */ /* 0x000fc8000bf25270 */
[----:B------:R-:W-:-:S09]  /*2d80*/  UISETP.NE.OR UP1, UPT, UR8, 0x1, UP1 ;  /* 0x000000010800788c */ /* 0x000fd20008f25670 */
[----:B------:R-:W-:Y:S05]  /*2d90*/  BRA.U UP1, `(.L_x_53) ;  /* 0x0000000501487547 */ /* 0x000fea000b800000 */
[----:B------:R-:W-:Y:S01]  /*2da0*/  ISETP.NE.AND P2, PT, R2, RZ, PT ;  /* 0x000000ff0200720c */ /* 0x000fe20003f45270 */
[----:B------:R-:W-:Y:S01]  /*2db0*/  IMAD.MOV.U32 R12, RZ, RZ, 0x1 ;  /* 0x00000001ff0c7424 */ /* 0x000fe200078e00ff */
[----:B------:R-:W-:Y:S02]  /*2dc0*/  CS2R R10, SRZ ;  /* 0x00000000000a7805 */ /* 0x000fe4000001ff00 */
[----:B------:R-:W-:Y:S01]  /*2dd0*/  CS2R R8, SRZ ;  /* 0x0000000000087805 */ /* 0x000fe2000001ff00 */
[----:B------:R-:W-:Y:S01]  /*2de0*/  UMOV UR4, 0x400 ;  /* 0x0000040000047882 */ /* 0x000fe20000000000 */
[----:B------:R-:W-:Y:S01]  /*2df0*/  UMOV UR6, URZ ;  /* 0x000000ff00067c82 */ /* 0x000fe20008000000 */
[----:B------:R-:W-:-:S12]  /*2e00*/  ULEA UR37, UR37, UR4, 0x18 ;  /* 0x0000000425257291 */ /* 0x000fd8000f8ec0ff */
.L_x_57:
[----:B------:R-:W-:Y:S02]  /*2e10*/  LEA R0, R8, UR37, 0x3 ;  /* 0x0000002508007c11 */ /* 0x000fe4000f8e18ff */
[----:B------:R-:W-:-:S03]  /*2e20*/  SHF.L.U32 R4, R9, 0x1f, RZ ;  /* 0x0000001f09047819 */ /* 0x000fc600000006ff */
[----:B------:R-:W-:Y:S01]  /*2e30*/  VIADD R5, R0, 0x1b0 ;  /* 0x000001b000057836 */ /* 0x000fe20000000000 */
[----:B------:R-:W1:Y:S02]  /*2e40*/  SYNCS.PHASECHK.TRANS64.TRYWAIT P0, [R0+URZ+0x1a0], R4 ;  /* 0x0001a004000075a7 */ /* 0x000e6400080011ff */
[----:B-1----:R-:W-:Y:S05]  /*2e50*/  @!P0 BRA `(.L_x_54) ;  /* 0x0000005400288947 */ /* 0x002fea0003800000 */
.L_x_162:
[----:B------:R-:W-:Y:S01]  /*2e60*/  ULEA UR5, UR6, UR37, 0x3 ;  /* 0x0000002506057291 */ /* 0x000fe2000f8e18ff */
[----:B-1----:R-:W-:Y:S01]  /*2e70*/  PRMT R0, RZ, 0x654, R5 ;  /* 0x00000654ff007816 */ /* 0x002fe20000000005 */
[----:B------:R-:W-:Y:S01]  /*2e80*/  @!P2 IMAD.MOV.U32 R4, RZ, RZ, 0x10 ;  /* 0x00000010ff04a424 */ /* 0x000fe200078e00ff */
[----:B------:R-:W-:Y:S01]  /*2e90*/  SHF.L.U32 R5, R12, 0x1f, RZ ;  /* 0x0000001f0c057819 */ /* 0x000fe200000006ff */
[----:B------:R-:W-:Y:S01]  /*2ea0*/  UIADD3 UR4, UPT, UPT, UR5, 0x140, URZ ;  /* 0x0000014005047890 */ /* 0x000fe2000fffe0ff */
[----:B------:R1:W-:Y:S05]  /*2eb0*/  SYNCS.ARRIVE.TRANS64.RED.A1T0 RZ, [R0+URZ], RZ ;  /* 0x000000ff00ff79a7 */ /* 0x0003ea00081004ff */
[----:B------:R-:W-:Y:S01]  /*2ec0*/  IMAD.U32 R6, RZ, RZ, UR4 ;  /* 0x00000004ff067e24 */ /* 0x000fe2000f8e00ff */
[----:B------:R-:W2:Y:S04]  /*2ed0*/  SYNCS.PHASECHK.TRANS64.TRYWAIT P0, [UR5+0x150], R5 ;  /* 0x00015005ff0075a7 */ /* 0x000ea80008001105 */
[----:B------:R-:W-:Y:S01]  /*2ee0*/  PRMT R6, R2, 0x654, R6 ;  /* 0x0000065402067816 */ /* 0x000fe20000000006 */
[----:B-12---:R-:W-:Y:S06]  /*2ef0*/  @!P0 BRA `(.L_x_55) ;  /* 0x0000005400148947 */ /* 0x006fec0003800000 */
.L_x_164:
[----:B------:R-:W-:Y:S01]  /*2f00*/  ULEA UR4, UR6, UR37, 0x4 ;  /* 0x0000002506047291 */ /* 0x000fe2000f8e20ff */
[----:B------:R-:W-:Y:S01]  /*2f10*/  SEL R3, R6, R3, !P2 ;  /* 0x0000000306037207 */ /* 0x000fe20005000000 */
[----:B------:R-:W-:Y:S01]  /*2f20*/  UIADD3 UR5, UPT, UPT, UR5, 0x140, URZ ;  /* 0x0000014005057890 */ /* 0x000fe2000fffe0ff */
[----:B-1----:R-:W-:Y:S01]  /*2f30*/  LEA R0, R11, UR37, 0x3 ;  /* 0x000000250b007c11 */ /* 0x002fe2000f8e18ff */
[----:B------:R-:W-:Y:S01]  /*2f40*/  UIADD3 UR4, UPT, UPT, UR4, 0x1d0, URZ ;  /* 0x000001d004047890 */ /* 0x000fe2000fffe0ff */
[----:B------:R1:W-:Y:S01]  /*2f50*/  @!P2 SYNCS.ARRIVE.TRANS64.RED RZ, [R3+URZ], R4 ;  /* 0x0000000403ffa9a7 */ /* 0x0003e200080004ff */
[----:B------:R-:W-:Y:S01]  /*2f60*/  UIADD3 UR6, UPT, UPT, UR6, 0x1, URZ ;  /* 0x0000000106067890 */ /* 0x000fe2000fffe0ff */
[----:B------:R-:W-:-:S03]  /*2f70*/  VIADD R8, R8, 0x1 ;  /* 0x0000000108087836 */ /* 0x000fc60000000000 */
[----:B------:R-:W-:Y:S02]  /*2f80*/  UISETP.NE.AND UP0, UPT, UR6, 0x2, UPT ;  /* 0x000000020600788c */ /* 0x000fe4000bf05270 */
[----:B------:R-:W-:Y:S01]  /*2f90*/  ISETP.NE.AND P0, PT, R8, 0x2, PT ;  /* 0x000000020800780c */ /* 0x000fe20003f05270 */
[----:B------:R-:W-:Y:S06]  /*2fa0*/  UGETNEXTWORKID.BROADCAST [UR4], [UR5] ;  /* 0x00000000040073ca */ /* 0x000fec0008000100 */
[----:B------:R-:W-:Y:S02]  /*2fb0*/  USEL UR4, URZ, 0x1, UP0 ;  /* 0x00000001ff047887 */ /* 0x000fe40008000000 */
[----:B------:R-:W-:-:S04]  /*2fc0*/  USEL UR6, UR6, URZ, UP0 ;  /* 0x000000ff06067287 */ /* 0x000fc80008000000 */
[----:B------:R-:W-:Y:S02]  /*2fd0*/  LOP3.LUT R12, R12, UR4, RZ, 0x3c, !PT ;  /* 0x000000040c0c7c12 */ /* 0x000fe4000f8e3cff */
[----:B-1----:R-:W-:-:S04]  /*2fe0*/  SHF.L.U32 R4, R10, 0x1f, RZ ;  /* 0x0000001f0a047819 */ /* 0x002fc800000006ff */
[----:B------:R-:W1:Y:S02]  /*2ff0*/  SYNCS.PHASECHK.TRANS64.TRYWAIT P1, [R0+URZ+0x140], R4 ;  /* 0x00014004000075a7 */ /* 0x000e6400080211ff */
[----:B-1----:R-:W-:Y:S05]  /*3000*/  @!P1 BRA `(.L_x_56) ;  /* 0x0000005000e89947 */ /* 0x002fea0003800000 */
.L_x_165:
[C---:B-1----:R-:W-:Y:S01]  /*3010*/  LEA R4, R11.reuse, UR37, 0x4 ;  /* 0x000000250b047c11 */ /* 0x042fe2000f8e20ff */
[----:B------:R-:W-:Y:S01]  /*3020*/  VIADD R0, R0, 0x150 ;  /* 0x0000015000007836 */ /* 0x000fe20000000000 */
[----:B------:R-:W-:Y:S01]  /*3030*/  SEL R8, R8, RZ, P0 ;  /* 0x000000ff08087207 */ /* 0x000fe20000000000 */
[----:B------:R-:W-:-:S03]  /*3040*/  VIADD R11, R11, 0x1 ;  /* 0x000000010b0b7836 */ /* 0x000fc60000000000 */
[----:B------:R-:W1:Y:S01]  /*3050*/  LDS.128 R4, [R4+0x1d0] ;  /* 0x0001d00004047984 */ /* 0x000e620000000c00 */
[----:B------:R-:W-:Y:S02]  /*3060*/  PRMT R0, RZ, 0x654, R0 ;  /* 0x00000654ff007816 */ /* 0x000fe40000000000 */
[C---:B------:R-:W-:Y:S01]  /*3070*/  ISETP.NE.AND P1, PT, R11.reuse, 0x2, PT ;  /* 0x000000020b00780c */ /* 0x040fe20003f25270 */
[----:B------:R-:W-:Y:S01]  /*3080*/  @!PT LDS RZ, [RZ] ;  /* 0x00000000fffff984 */ /* 0x000fe20000000800 */
[----:B------:R-:W-:Y:S01]  /*3090*/  @!PT LDS RZ, [RZ] ;  /* 0x00000000fffff984 */ /* 0x000fe20000000800 */
[----:B------:R-:W-:Y:S01]  /*30a0*/  @!PT LDS RZ, [RZ] ;  /* 0x00000000fffff984 */ /* 0x000fe20000000800 */
[----:B------:R-:W-:Y:S01]  /*30b0*/  @!PT LDS RZ, [RZ] ;  /* 0x00000000fffff984 */ /* 0x000fe20000000800 */
[----:B------:R2:W-:Y:S06]  /*30c0*/  MEMBAR.ALL.CTA ;  /* 0x0000000000007992 */ /* 0x0005ec0000008000 */
[----:B--2---:R-:W2:Y:S01]  /*30d0*/  FENCE.VIEW.ASYNC.S ;  /* 0x00000000000073c6 */ /* 0x004ea20000000000 */
[----:B------:R-:W-:Y:S01]  /*30e0*/  SEL R11, R11, RZ, P1 ;  /* 0x000000ff0b0b7207 */ /* 0x000fe20000800000 */
[----:B--2---:R2:W-:Y:S01]  /*30f0*/  SYNCS.ARRIVE.TRANS64.RED.A1T0 RZ, [R0+URZ], RZ ;  /* 0x000000ff00ff79a7 */ /* 0x0045e200081004ff */
[----:B-1----:R-:W-:-:S02]  /*3100*/  LOP3.LUT P3, RZ, R6, 0x1, RZ, 0xc0, !PT ;  /* 0x0000000106ff7812 */ /* 0x002fc4000786c0ff */
[----:B------:R-:W-:-:S04]  /*3110*/  SEL R4, RZ, 0x1, P1 ;  /* 0x00000001ff047807 */ /* 0x000fc80000800000 */
[----:B------:R-:W-:Y:S02]  /*3120*/  LOP3.LUT R10, R10, R4, RZ, 0x3c, !PT ;  /* 0x000000040a0a7212 */ /* 0x000fe400078e3cff */
[----:B--2---:R-:W-:-:S04]  /*3130*/  SEL R0, RZ, 0x1, P0 ;  /* 0x00000001ff007807 */ /* 0x004fc80000000000 */
[----:B------:R-:W-:Y:S01]  /*3140*/  LOP3.LUT R9, R9, R0, RZ, 0x3c, !PT ;  /* 0x0000000009097212 */ /* 0x000fe200078e3cff */
[----:B------:R-:W-:Y:S06]  /*3150*/  @P3 BRA `(.L_x_57) ;  /* 0xfffffffc002c3947 */ /* 0x000fec000383ffff */
[----:B------:R-:W-:Y:S01]  /*3160*/  ULEA UR5, UR6, UR37, 0x3 ;  /* 0x0000002506057291 */ /* 0x000fe2000f8e18ff */
[----:B------:R-:W-:-:S08]  /*3170*/  SHF.L.U32 R2, R12, 0x1f, RZ ;  /* 0x0000001f0c027819 */ /* 0x000fd000000006ff */
[----:B------:R-:W1:Y:S02]  /*3180*/  SYNCS.PHASECHK.TRANS64 P0, [UR5+0x150], R2 ;  /* 0x00015002ff0075a7 */ /* 0x000e640008001005 */
[----:B-1----:R-:W-:Y:S05]  /*3190*/  @P0 BRA `(.L_x_58) ;  /* 0x0000000000080947 */ /* 0x002fea0003800000 */
[----:B------:R-:W1:Y:S02]  /*31a0*/  SYNCS.PHASECHK.TRANS64.TRYWAIT P0, [UR5+0x150], R2 ;  /* 0x00015002ff0075a7 */ /* 0x000e640008001105 */
[----:B-1----:R-:W-:Y:S05]  /*31b0*/  @!P0 BRA `(.L_x_59) ;  /* 0x0000005000908947 */ /* 0x002fea0003800000 */
.L_x_58:
[----:B------:R-:W-:-:S04]  /*31c0*/  UIADD3 UR4, UPT, UPT, UR6, 0x1, URZ ;  /* 0x0000000106047890 */ /* 0x000fc8000fffe0ff */
[----:B------:R-:W-:-:S04]  /*31d0*/  UISETP.NE.AND UP0, UPT, UR4, 0x2, UPT ;  /* 0x000000020400788c */ /* 0x000fc8000bf05270 */
[----:B------:R-:W-:Y:S02]  /*31e0*/  USEL UR7, URZ, 0x1, UP0 ;  /* 0x00000001ff077887 */ /* 0x000fe40008000000 */
[----:B------:R-:W-:-:S04]  /*31f0*/  USEL UR4, UR4, URZ, UP0 ;  /* 0x000000ff04047287 */ /* 0x000fc80008000000 */
[----:B------:R-:W-:Y:S01]  /*3200*/  ULEA UR4, UR4, UR37, 0x3 ;  /* 0x0000002504047291 */ /* 0x000fe2000f8e18ff */
[----:B-1----:R-:W-:-:S04]  /*3210*/  LOP3.LUT R2, R12, UR7, RZ, 0x3c, !PT ;  /* 0x000000070c027c12 */ /* 0x002fc8000f8e3cff */
[----:B------:R-:W-:-:S04]  /*3220*/  SHF.L.U32 R0, R2, 0x1f, RZ ;  /* 0x0000001f02007819 */ /* 0x000fc800000006ff */
[----:B------:R-:W1:Y:S02]  /*3230*/  SYNCS.PHASECHK.TRANS64 P0, [UR4+0x150], R0 ;  /* 0x00015000ff0075a7 */ /* 0x000e640008001004 */
[----:B-1----:R-:W-:Y:S05]  /*3240*/  @P0 EXIT ;  /* 0x000000000000094d */ /* 0x002fea0003800000 */
[----:B------:R-:W-:Y:S02]  /*3250*/  SHF.L.U32 R2, R2, 0x1f, RZ ;  /* 0x0000001f02027819 */ /* 0x000fe400000006ff */
[----:B------:R-:W-:-:S07]  /*3260*/  MOV R0, UR4 ;  /* 0x0000000400007c02 */ /* 0x000fce0008000f00 */
.L_x_60:
[----:B-1----:R1:W2:Y:S02]  /*3270*/  SYNCS.PHASECHK.TRANS64.TRYWAIT P0, [R0+URZ+0x150], R2 ;  /* 0x00015002000075a7 */ /* 0x0022a400080011ff */
[----:B--2---:R-:W-:Y:S05]  /*3280*/  @!P0 NANOSLEEP.SYNCS 0x989680 ;  /* 0x009896800000895d */ /* 0x004fea0003900000 */
[----:B------:R-:W2:Y:S02]  /*3290*/  @!P0 SYNCS.PHASECHK.TRANS64 P0, [R0+URZ+0x150], R2 ;  /* 0x00015002000085a7 */ /* 0x000ea400080010ff */
[----:B--2---:R-:W-:Y:S05]  /*32a0*/  @P0 EXIT ;  /* 0x000000000000094d */ /* 0x004fea0003800000 */
[----:B------:R-:W-:Y:S05]  /*32b0*/  BRA `(.L_x_60) ;  /* 0xfffffffc00ec7947 */ /* 0x000fea000383ffff */
.L_x_53:
[----:B------:R-:W-:-:S09]  /*32c0*/  UISETP.NE.AND UP1, UPT, UR8, URZ, UPT ;  /* 0x000000ff0800728c */ /* 0x000fd2000bf25270 */
[----:B------:R-:W-:Y:S05]  /*32d0*/  BRA.U UP1, `(.L_x_61) ;  /* 0x0000000d017c7547 */ /* 0x000fea000b800000 */
[----:B------:R-:W-:Y:S01]  /*32e0*/  UMOV UR4, 0x40 ;  /* 0x0000004000047882 */ /* 0x000fe20000000000 */
[----:B------:R-:W-:Y:S01]  /*32f0*/  NOP ;  /* 0x0000000000007918 */ /* 0x000fe20000000000 */
[----:B------:R-:W-:Y:S01]  /*3300*/  ULEA UR4, UR37, UR4, 0x18 ;  /* 0x0000000425047291 */ /* 0x000fe2000f8ec0ff */
[----:B------:R-:W-:Y:S02]  /*3310*/  UMOV UR5, 0x400 ;  /* 0x0000040000057882 */ /* 0x000fe40000000000 */
[----:B------:R-:W-:-:S06]  /*3320*/  ULEA UR37, UR37, UR5, 0x18 ;  /* 0x0000000525257291 */ /* 0x000fcc000f8ec0ff */
[----:B------:R-:W1:Y:S02]  /*3330*/  LDS.U8 R0, [UR4+0x1c] ;  /* 0x00001c04ff007984 */ /* 0x000e640008000000 */
[----:B-1----:R-:W-:-:S13]  /*3340*/  ISETP.NE.AND P0, PT, R0, RZ, PT ;  /* 0x000000ff0000720c */ /* 0x002fda0003f05270 */
[----:B------:R-:W-:Y:S05]  /*3350*/  @P0 BRA `(.L_x_62) ;  /* 0x0000000000580947 */ /* 0x000fea0003800000 */
[----:B------:R-:W-:-:S13]  /*3360*/  ELECT P0, URZ, PT ;  /* 0x0000000000ff782f */ /* 0x000fda0003800000 */
[----:B------:R-:W-:Y:S05]  /*3370*/  @!P0 BRA `(.L_x_63) ;  /* 0x0000000000608947 */ /* 0x000fea0003800000 */
[----:B------:R-:W-:Y:S01]  /*3380*/  UMOV UR5, 0x10 ;  /* 0x0000001000057882 */ /* 0x000fe20000000000 */
[----:B------:R-:W-:Y:S01]  /*3390*/  HFMA2 R0, -RZ, RZ, 0, 5.9604644775390625e-08 ;  /* 0x00000001ff007431 */ /* 0x000fe200000001ff */
[----:B------:R-:W-:-:S03]  /*33a0*/  MOV R2, 0xffff ;  /* 0x0000ffff00027802 */ /* 0x000fc60000000f00 */
[----:B------:R-:W-:Y:S04]  /*33b0*/  DEPBAR.LE SB1, 0x36 ;  /* 0x00009d800000791a */ /* 0x000fe80000000000 */
[----:B------:R-:W1:Y:S02]  /*33c0*/  UTCATOMSWS.FIND_AND_SET.ALIGN UP0, UR5, UR5 ;  /* 0x00000005000575e3 */ /* 0x000e640008000800 */
[----:B-1----:R-:W-:Y:S01]  /*33d0*/  MOV R3, UR5 ;  /* 0x0000000500037c02 */ /* 0x002fe20008000f00 */
[----:B------:R-:W-:Y:S06]  /*33e0*/  BRA.U UP0, `(.L_x_64) ;  /* 0x0000000100187547 */ /* 0x000fec000b800000 */
.L_x_65:
[----:B------:R-:W-:Y:S05]  /*33f0*/  NANOSLEEP 0x64 ;  /* 0x000000640000795d */ /* 0x000fea0003800000 */
[----:B------:R-:W-:-:S05]  /*3400*/  UMOV UR5, 0x10 ;  /* 0x0000001000057882 */ /* 0x000fca0000000000 */
[----:B------:R-:W-:Y:S04]  /*3410*/  DEPBAR.LE SB1, 0x36 ;  /* 0x00009d800000791a */ /* 0x000fe80000000000 */
[----:B------:R-:W1:Y:S02]  /*3420*/  UTCATOMSWS.FIND_AND_SET.ALIGN UP0, UR5, UR5 ;  /* 0x00000005000575e3 */ /* 0x000e640008000800 */
[----:B-1----:R-:W-:Y:S01]  /*3430*/  MOV R3, UR5 ;  /* 0x0000000500037c02 */ /* 0x002fe20008000f00 */
[----:B------:R-:W-:Y:S05]  /*3440*/  BRA.U !UP0, `(.L_x_65) ;  /* 0xfffffffd08e87547 */ /* 0x000fea000b83ffff */
.L_x_64:
[-C--:B------:R-:W-:Y:S02]  /*3450*/  SHF.L.U32 R2, R2, R3.reuse, RZ ;  /* 0x0000000302027219 */ /* 0x080fe400000006ff */
[----:B------:R-:W-:Y:S01]  /*3460*/  SHF.L.U32 R0, R0, R3, RZ ;  /* 0x0000000300007219 */ /* 0x000fe200000006ff */
[----:B------:R-:W-:Y:S02]  /*3470*/  IMAD.SHL.U32 R3, R3, 0x20, RZ ;  /* 0x0000002003037824 */ /* 0x000fe400078e00ff */
[----:B------:R1:W-:Y:S04]  /*3480*/  ATOMS.OR RZ, [UR4+0x14], R2 ;  /* 0x00001402ffff798c */ /* 0x0003e8000b000004 */
[----:B------:R1:W-:Y:S04]  /*3490*/  ATOMS.OR RZ, [UR4+0x18], R0 ;  /* 0x00001800ffff798c */ /* 0x0003e8000b000004 */
[----:B------:R1:W-:Y:S01]  /*34a0*/  STS [UR37+0x1f0], R3 ;  /* 0x0001f003ff007988 */ /* 0x0003e20008000825 */
[----:B------:R-:W-:Y:S05]  /*34b0*/  BRA `(.L_x_63) ;  /* 0x0000000000107947 */ /* 0x000fea0003800000 */
.L_x_62:
[----:B------:R-:W-:Y:S02]  /*34c0*/  MOV R0, 0xffffffff ;  /* 0xffffffff00007802 */ /* 0x000fe40000000f00 */
[----:B------:R-:W-:-:S03]  /*34d0*/  MOV R2, 0x3500 ;  /* 0x0000350000027802 */ /* 0x000fc60000000f00 */
[----:B------:R1:W-:Y:S04]  /*34e0*/  STS [UR37+0x1f0], R0 ;  /* 0x0001f000ff007988 */ /* 0x0003e80008000825 */
[----:B-1-3-5:R-:W-:Y:S05]  /*34f0*/  CALL.REL.NOINC `($__internal_1_$__cuda_sm10x_tcgen05_guardrail_trap_phase_invalid_during_alloc) ;  /* 0x0000005400647944 */ /* 0x02afea0003c00000 */
.L_x_63:
[----:B------:R-:W-:Y:S05]  /*3500*/  WARPSYNC.ALL ;  /* 0x0000000000007948 */ /* 0x000fea0003800000 */
[----:B------:R-:W2:Y:S01]  /*3510*/  S2UR UR6, SR_CgaCtaId ;  /* 0x00000000000679c3 */ /* 0x000ea20000008800 */
[----:B------:R-:W-:Y:S01]  /*3520*/  UMOV UR4, 0x400 ;  /* 0x0000040000047882 */ /* 0x000fe20000000000 */
[----:B------:R-:W-:-:S06]  /*3530*/  NOP ;  /* 0x0000000000007918 */ /* 0x000fcc0000000000 */
[----:B------:R-:W-:Y:S06]  /*3540*/  BAR.ARV 0x6, 0xa0 ;  /* 0x0182800000007b1d */ /* 0x000fec0000002000 */
[----:B------:R-:W4:Y:S01]  /*3550*/  LDCU UR7, c[0x0][0x38c] ;  /* 0x00007180ff0777ac */ /* 0x000f220008000800 */
[----:B------:R-:W-:Y:S01]  /*3560*/  IMAD.MOV.U32 R11, RZ, RZ, 0x1 ;  /* 0x00000001ff0b7424 */ /* 0x000fe200078e00ff */
[----:B------:R-:W-:Y:S01]  /*3570*/  CS2R R8, SRZ ;  /* 0x0000000000087805 */ /* 0x000fe2000001ff00 */
[----:B------:R-:W-:Y:S01]  /*3580*/  IMAD.MOV.U32 R10, RZ, RZ, RZ ;  /* 0x000000ffff0a7224 */ /* 0x000fe200078e00ff */
[----:B------:R-:W-:Y:S01]  /*3590*/  UMOV UR18, URZ ;  /* 0x000000ff00127c82 */ /* 0x000fe20008000000 */
[----:B------:R-:W-:Y:S01]  /*35a0*/  UMOV UR17, URZ ;  /* 0x000000ff00117c82 */ /* 0x000fe20008000000 */
[----:B------:R-:W-:Y:S01]  /*35b0*/  UMOV UR22, 0x0 ;  /* 0x0000000000167882 */ /* 0x000fe20000000000 */
[----:B------:R-:W-:Y:S01]  /*35c0*/  UMOV UR23, 0x8100490 ;  /* 0x0810049000177882 */ /* 0x000fe20000000000 */
[----:B------:R-:W-:Y:S01]  /*35d0*/  UMOV UR20, 0x0 ;  /* 0x0000000000147882 */ /* 0x000fe20000000000 */
[----:B------:R-:W-:Y:S01]  /*35e0*/  UMOV UR21, 0x8100490 ;  /* 0x0810049000157882 */ /* 0x000fe20000000000 */
[----:B--2---:R-:W-:Y:S01]  /*35f0*/  ULEA UR6, UR6, UR4, 0x18 ;  /* 0x0000000406067291 */ /* 0x004fe2000f8ec0ff */
[----:B------:R-:W2:Y:S03]  /*3600*/  LDCU UR4, c[0x0][0x38c] ;  /* 0x00007180ff0477ac */ /* 0x000ea60008000800 */
[----:B------:R-:W-:-:S02]  /*3610*/  UIADD3 UR11, UPT, UPT, UR6, 0x6400, URZ ;  /* 0x00006400060b7890 */ /* 0x000fc4000fffe0ff */
[----:B----4-:R-:W-:-:S03]  /*3620*/  UIADD3 UR7, UPT, UPT, UR7, 0x1f, URZ ;  /* 0x0000001f07077890 */ /* 0x010fc6000fffe0ff */
[----:B-1----:R-:W1:Y:S01]  /*3630*/  LDS R0, [UR6+0x1f0] ;  /* 0x0001f006ff007984 */ /* 0x002e620008000800 */
[----:B------:R-:W-:Y:S02]  /*3640*/  UIADD3 UR12, UPT, UPT, UR6, 0x26400, URZ ;  /* 0x00026400060c7890 */ /* 0x000fe4000fffe0ff */
[----:B------:R-:W-:Y:S02]  /*3650*/  USHF.R.S32.HI UR5, URZ, 0x1f, UR7 ;  /* 0x0000001fff057899 */ /* 0x000fe40008011407 */
[----:B------:R-:W-:Y:S02]  /*3660*/  USHF.R.U32.HI UR11, URZ, 0x4, UR11 ;  /* 0x00000004ff0b7899 */ /* 0x000fe4000801160b */
[----:B------:R-:W-:Y:S02]  /*3670*/  ULEA.HI UR5, UR5, UR7, URZ, 0x5 ;  /* 0x0000000705057291 */ /* 0x000fe4000f8f28ff */
[----:B------:R-:W-:Y:S02]  /*3680*/  USHF.R.U32.HI UR12, URZ, 0x4, UR12 ;  /* 0x00000004ff0c7899 */ /* 0x000fe4000801160c */
[----:B------:R-:W-:-:S02]  /*3690*/  USHF.R.S32.HI UR5, URZ, 0x5, UR5 ;  /* 0x00000005ff057899 */ /* 0x000fc40008011405 */
[----:B------:R-:W-:Y:S02]  /*36a0*/  ULOP3.LUT UR11, UR11, 0x3fff, URZ, 0xc0, !UPT ;  /* 0x00003fff0b0b7892 */ /* 0x000fe4000f8ec0ff */
[----:B------:R-:W-:Y:S02]  /*36b0*/  UISETP.LT.AND UP0, UPT, UR5, 0x1, UPT ;  /* 0x000000010500788c */ /* 0x000fe4000bf01270 */
[----:B------:R-:W-:Y:S02]  /*36c0*/  ULOP3.LUT UR12, UR12, 0x3fff, URZ, 0xc0, !UPT ;  /* 0x00003fff0c0c7892 */ /* 0x000fe4000f8ec0ff */
[----:B------:R-:W-:Y:S02]  /*36d0*/  USEL UR10, UR5, 0x1, !UP0 ;  /* 0x00000001050a7887 */ /* 0x000fe4000c000000 */
[----:B------:R-:W-:Y:S02]  /*36e0*/  ULOP3.LUT UR11, UR11, 0x10000, URZ, 0xfc, !UPT ;  /* 0x000100000b0b7892 */ /* 0x000fe4000f8efcff */
[----:B------:R-:W-:-:S02]  /*36f0*/  ULOP3.LUT UR12, UR12, 0x10000, URZ, 0xfc, !UPT ;  /* 0x000100000c0c7892 */ /* 0x000fc4000f8efcff */
[----:B------:R-:W-:Y:S02]  /*3700*/  UIADD3 UR10, UPT, UPT, -UR10, URZ, URZ ;  /* 0x000000ff0a0a7290 */ /* 0x000fe4000fffe1ff */
[----:B--2---:R-:W-:Y:S01]  /*3710*/  UISETP.GE.AND UP3, UPT, UR4, 0x1, UPT ;  /* 0x000000010400788c */ /* 0x004fe2000bf66270 */
[----:B-1----:R-:W-:-:S15]  /*3720*/  R2UR UR19, R0 ;  /* 0x00000000001372ca */ /* 0x002fde00000e0000 */
.L_x_72:
[----:B------:R-:W-:Y:S02]  /*3730*/  LEA R0, R10, UR6, 0x3 ;  /* 0x000000060a007c11 */ /* 0x000fe4000f8e18ff */
[----:B------:R-:W-:Y:S02]  /*3740*/  SHF.L.U32 R2, R9, 0x1f, RZ ;  /* 0x0000001f09027819 */ /* 0x000fe400000006ff */
[----:B------:R-:W-:Y:S01]  /*3750*/  PLOP3.LUT P0, PT, PT, PT, UP3, 0x80, 0x8 ;  /* 0x000000000008781c */ /* 0x000fe20003f0f038 */
[----:B------:R-:W-:Y:S01]  /*3760*/  VIADD R3, R0, 0x150 ;  /* 0x0000015000037836 */ /* 0x000fe20000000000 */
[----:B-1----:R-:W1:Y:S02]  /*3770*/  SYNCS.PHASECHK.TRANS64.TRYWAIT P1, [R0+URZ+0x140], R2 ;  /* 0x00014002000075a7 */ /* 0x002e6400080211ff */
[----:B-1--4-:R-:W-:Y:S09]  /*3780*/  @!P1 BRA `(.L_x_66) ;  /* 0x0000004c00349947 */ /* 0x012ff20003800000 */
.L_x_167:
[----:B------:R-:W-:Y:S01]  /*3790*/  LEA R4, R10, UR6, 0x4 ;  /* 0x000000060a047c11 */ /* 0x000fe2000f8e20ff */
[----:B------:R-:W-:Y:S01]  /*37a0*/  @UP3 ULEA UR4, UR17, UR6, 0x3 ;  /* 0x0000000611043291 */ /* 0x000fe2000f8e18ff */
[----:B------:R-:W-:Y:S01]  /*37b0*/  PLOP3.LUT P2, PT, PT, PT, PT, 0x80, 0x8 ;  /* 0x000000000008781c */ /* 0x000fe20003f4f070 */
[----:B------:R-:W-:Y:S01]  /*37c0*/  ULEA UR8, UR18, UR6, 0x3 ;  /* 0x0000000612087291 */ /* 0x000fe2000f8e18ff */
[----:B------:R-:W-:Y:S01]  /*37d0*/  PRMT R3, RZ, 0x654, R3 ;  /* 0x00000654ff037816 */ /* 0x000fe20000000003 */
[----:B------:R-:W-:Y:S01]  /*37e0*/  ULEA UR9, UR18, UR19, 0x6 ;  /* 0x0000001312097291 */ /* 0x000fe2000f8e30ff */
[----:B------:R-:W2:Y:S01]  /*37f0*/  LDS.128 R4, [R4+0x1d0] ;  /* 0x0001d00004047984 */ /* 0x000ea20000000c00 */
[----:B-1----:R-:W-:Y:S02]  /*3800*/  @P0 SHF.L.U32 R2, R8, 0x1f, RZ ;  /* 0x0000001f08020819 */ /* 0x002fe400000006ff */
[----:B------:R-:W-:Y:S01]  /*3810*/  SHF.L.U32 R0, R11, 0x1f, RZ ;  /* 0x0000001f0b007819 */ /* 0x000fe200000006ff */
[----:B------:R-:W-:Y:S01]  /*3820*/  @!PT LDS RZ, [RZ] ;  /* 0x00000000fffff984 */ /* 0x000fe20000000800 */
[----:B------:R-:W-:Y:S01]  /*3830*/  @!PT LDS RZ, [RZ] ;  /* 0x00000000fffff984 */ /* 0x000fe20000000800 */
[----:B------:R-:W-:Y:S01]  /*3840*/  @!PT LDS RZ, [RZ] ;  /* 0x00000000fffff984 */ /* 0x000fe20000000800 */
[----:B------:R-:W-:Y:S01]  /*3850*/  @!PT LDS RZ, [RZ] ;  /* 0x00000000fffff984 */ /* 0x000fe20000000800 */
[----:B------:R1:W-:Y:S06]  /*3860*/  MEMBAR.ALL.CTA ;  /* 0x0000000000007992 */ /* 0x0003ec0000008000 */
[----:B-1----:R-:W1:Y:S02]  /*3870*/  FENCE.VIEW.ASYNC.S ;  /* 0x00000000000073c6 */ /* 0x002e640000000000 */
[----:B-1----:R1:W-:Y:S01]  /*3880*/  SYNCS.ARRIVE.TRANS64.RED.A1T0 RZ, [R3+URZ], RZ ;  /* 0x000000ff03ff79a7 */ /* 0x0023e200081004ff */
[----:B------:R1:W4:Y:S01]  /*3890*/  @P0 SYNCS.PHASECHK.TRANS64.TRYWAIT P2, [UR4], R2 ;  /* 0x00000002ff0005a7 */ /* 0x0003220008041104 */
[----:B--2---:R-:W-:Y:S01]  /*38a0*/  LOP3.LUT P1, RZ, R6, 0x1, RZ, 0xc0, !PT ;  /* 0x0000000106ff7812 */ /* 0x004fe2000782c0ff */
[----:B------:R-:W2:Y:S02]  /*38b0*/  SYNCS.PHASECHK.TRANS64.TRYWAIT P0, [UR8+0x180], R0 ;  /* 0x00018000ff0075a7 */ /* 0x000ea40008001108 */
[----:B-12-4-:R-:W-:Y:S10]  /*38c0*/  @!P0 BRA `(.L_x_67) ;  /* 0x0000004800f88947 */ /* 0x016ff40003800000 */
.L_x_169:
[----:B------:R-:W-:Y:S01]  /*38d0*/  IADD3 R10, PT, PT, R10, 0x1, RZ ;  /* 0x000000010a0a7810 */ /* 0x000fe20007ffe0ff */
[----:B------:R-:W-:Y:S06]  /*38e0*/  BRA.U !UP3, `(.L_x_68) ;  /* 0x000000010b987547 */ /* 0x000fec000b800000 */
[----:B------:R-:W-:Y:S01]  /*38f0*/  UPLOP3.LUT UP4, UPT, UPT, UPT, UPT, 0x40, 0x4 ;  /* 0x000000000004789c */ /* 0x000fe20003f8e870 */
[----:B------:R-:W-:Y:S01]  /*3900*/  UMOV UR16, UR10 ;  /* 0x0000000a00107c82 */ /* 0x000fe20008000000 */
[----:B------:R-:W-:Y:S01]  /*3910*/  UMOV UR15, UR5 ;  /* 0x00000005000f7c82 */ /* 0x000fe20008000000 */
[----:B------:R-:W-:-:S08]  /*3920*/  UMOV UR14, UR17 ;  /* 0x00000011000e7c82 */ /* 0x000fd00008000000 */
.L_x_71:
[----:B------:R-:W-:Y:S02]  /*3930*/  UIADD3 UR16, UPT, UPT, UR16, 0x1, URZ ;  /* 0x0000000110107890 */ /* 0x000fe4000fffe0ff */
[----:B--2---:R-:W-:Y:S02]  /*3940*/  ULEA UR7, UR14, UR6, 0x3 ;  /* 0x000000060e077291 */ /* 0x004fe4000f8e18ff */
[----:B------:R-:W-:Y:S01]  /*3950*/  UISETP.NE.AND UP0, UPT, UR16, URZ, UPT ;  /* 0x000000ff1000728c */ /* 0x000fe2000bf05270 */
[----:B----4-:R-:W-:Y:S10]  /*3960*/  @P2 BRA `(.L_x_69) ;  /* 0x00000000000c2947 */ /* 0x010ff40003800000 */
[----:B-1----:R-:W-:Y:S04]  /*3970*/  SHF.L.U32 R2, R8, 0x1f, RZ ;  /* 0x0000001f08027819 */ /* 0x002fe800000006ff */
[----:B------:R-:W1:Y:S02]  /*3980*/  SYNCS.PHASECHK.TRANS64.TRYWAIT P0, [UR7], R2 ;  /* 0x00000002ff0075a7 */ /* 0x000e640008001107 */
[----:B-1----:R-:W-:Y:S05]  /*3990*/  @!P0 BRA `(.L_x_70) ;  /* 0x0000004800dc8947 */ /* 0x002fea0003800000 */
.L_x_69:
[----:B------:R-:W-:Y:S01]  /*39a0*/  UISETP.NE.AND UP1, UPT, UR15, 0x1, UPT ;  /* 0x000000010f00788c */ /* 0x000fe2000bf25270 */
[----:B------:R-:W-:Y:S01]  /*39b0*/  PLOP3.LUT P2, PT, PT, PT, PT, 0x80, 0x8 ;  /* 0x000000000008781c */ /* 0x000fe20003f4f070 */
[----:B------:R-:W-:Y:S02]  /*39c0*/  UIADD3 UR17, UPT, UPT, UR14, 0x1, URZ ;  /* 0x000000010e117890 */ /* 0x000fe4000fffe0ff */
[----:B------:R-:W-:Y:S02]  /*39d0*/  ULEA UR24, UR14, UR12, 0x8 ;  /* 0x0000000c0e187291 */ /* 0x000fe4000f8e40ff */
[----:B------:R-:W-:Y:S01]  /*39e0*/  UISETP.NE.AND UP2, UPT, UR17, 0x10, UPT ;  /* 0x000000101100788c */ /* 0x000fe2000bf45270 */
[----:B------:R-:W-:Y:S01]  /*39f0*/  PLOP3.LUT P0, PT, PT, PT, UP1, 0x80, 0x8 ;  /* 0x000000000008781c */ /* 0x000fe20003f0f018 */
[----:B------:R-:W-:Y:S02]  /*3a00*/  ULEA UR26, UR14, UR11, 0x9 ;  /* 0x0000000b0e1a7291 */ /* 0x000fe4000f8e48ff */
[----:B------:R-:W-:Y:S02]  /*3a10*/  USEL UR13, URZ, 0x1, UP2 ;  /* 0x00000001ff0d7887 */ /* 0x000fe40009000000 */
[----:B------:R-:W-:Y:S02]  /*3a20*/  USEL UR17, UR17, URZ, UP2 ;  /* 0x000000ff11117287 */ /* 0x000fe40009000000 */
[----:B------:R-:W-:Y:S02]  /*3a30*/  UIADD3 UR30, UPT, UPT, UR24, 0x2, URZ ;  /* 0x00000002181e7890 */ /* 0x000fe4000fffe0ff */
[----:B------:R-:W-:Y:S01]  /*3a40*/  @UP1 ULEA UR4, UR17, UR6, 0x3 ;  /* 0x0000000611041291 */ /* 0x000fe2000f8e18ff */
[----:B------:R-:W-:Y:S01]  /*3a50*/  LOP3.LUT R8, R8, UR13, RZ, 0x3c, !PT ;  /* 0x0000000d08087c12 */ /* 0x000fe2000f8e3cff */
[----:B------:R-:W-:Y:S02]  /*3a60*/  UIADD3 UR28, UPT, UPT, UR26, 0x2, URZ ;  /* 0x000000021a1c7890 */ /* 0x000fe4000fffe0ff */
[----:B------:R-:W-:Y:S01]  /*3a70*/  UIADD3 UR7, UPT, UPT, UR7, 0x80, URZ ;  /* 0x0000008007077890 */ /* 0x000fe2000fffe0ff */
[----:B-1----:R-:W-:Y:S01]  /*3a80*/  @P0 SHF.L.U32 R0, R8, 0x1f, RZ ;  /* 0x0000001f08000819 */ /* 0x002fe200000006ff */
[----:B------:R-:W-:Y:S01]  /*3a90*/  UMOV UR25, 0x80004020 ;  /* 0x8000402000197882 */ /* 0x000fe20000000000 */
[----:B------:R-:W-:Y:S01]  /*3aa0*/  UMOV UR27, 0x80004020 ;  /* 0x80004020001b7882 */ /* 0x000fe20000000000 */
[----:B------:R-:W-:Y:S01]  /*3ab0*/  UMOV UR31, 0x80004020 ;  /* 0x80004020001f7882 */ /* 0x000fe20000000000 */
[----:B------:R2:W4:Y:S01]  /*3ac0*/  @P0 SYNCS.PHASECHK.TRANS64.TRYWAIT P2, [UR4], R0 ;  /* 0x00000000ff0005a7 */ /* 0x0005220008041104 */
[----:B------:R-:W-:Y:S01]  /*3ad0*/  UIADD3 UR15, UPT, UPT, UR15, -0x1, URZ ;  /* 0xffffffff0f0f7890 */ /* 0x000fe2000fffe0ff */
[----:B------:R2:W-:Y:S01]  /*3ae0*/  UTCHMMA gdesc[UR26], gdesc[UR24], tmem[UR9], tmem[UR22], idesc[UR23], UP4 ;  /* 0x00ff16181a0075ea */ /* 0x0005e2000a000009 */
[----:B------:R-:W-:Y:S01]  /*3af0*/  UPLOP3.LUT UP4, UPT, UPT, UPT, UPT, 0x80, 0x8 ;  /* 0x000000000008789c */ /* 0x000fe20003f8f070 */
[----:B------:R-:W-:Y:S01]  /*3b00*/  UMOV UR29, 0x80004020 ;  /* 0x80004020001d7882 */ /* 0x000fe20000000000 */
[----:B------:R-:W-:Y:S01]  /*3b10*/  UMOV UR14, UR17 ;  /* 0x00000011000e7c82 */ /* 0x000fe20008000000 */
[----:B------:R2:W-:Y:S01]  /*3b20*/  UTCHMMA gdesc[UR28], gdesc[UR30], tmem[UR9], tmem[UR20], idesc[UR21], UPT ;  /* 0x00ff141e1c0075ea */ /* 0x0005e2000b800009 */
[----:B------:R2:W-:Y:S01]  /*3b30*/  UTCBAR [UR7], URZ ;  /* 0x000000ff070073e9 */ /* 0x0005e200080000ff */
[----:B------:R-:W-:Y:S06]  /*3b40*/  BRA.U UP0, `(.L_x_71) ;  /* 0xfffffffd00787547 */ /* 0x000fec000b83ffff */
.L_x_68:
[----:B------:R-:W-:Y:S01]  /*3b50*/  UIADD3 UR18, UPT, UPT, UR18, 0x1, URZ ;  /* 0x0000000112127890 */ /* 0x000fe2000fffe0ff */
[C---:B------:R-:W-:Y:S01]  /*3b60*/  ISETP.NE.AND P0, PT, R10.reuse, 0x2, PT ;  /* 0x000000020a00780c */ /* 0x040fe20003f05270 */
[----:B------:R-:W-:Y:S02]  /*3b70*/  UIADD3 UR8, UPT, UPT, UR8, 0x160, URZ ;  /* 0x0000016008087890 */ /* 0x000fe4000fffe0ff */
[----:B------:R-:W-:Y:S01]  /*3b80*/  UISETP.NE.AND UP0, UPT, UR18, 0x4, UPT ;  /* 0x000000041200788c */ /* 0x000fe2000bf05270 */
[----:B-12---:R-:W-:Y:S02]  /*3b90*/  SEL R0, RZ, 0x1, P0 ;  /* 0x00000001ff007807 */ /* 0x006fe40000000000 */
[----:B------:R-:W-:Y:S01]  /*3ba0*/  SEL R10, R10, RZ, P0 ;  /* 0x000000ff0a0a7207 */ /* 0x000fe20000000000 */
[----:B------:R-:W-:Y:S01]  /*3bb0*/  USEL UR4, URZ, 0x1, UP0 ;  /* 0x00000001ff047887 */ /* 0x000fe20008000000 */
[----:B------:R-:W-:Y:S01]  /*3bc0*/  LOP3.LUT R9, R9, R0, RZ, 0x3c, !PT ;  /* 0x0000000009097212 */ /* 0x000fe200078e3cff */
[----:B------:R-:W-:Y:S01]  /*3bd0*/  USEL UR18, UR18, URZ, UP0 ;  /* 0x000000ff12127287 */ /* 0x000fe20008000000 */
[----:B------:R1:W-:Y:S03]  /*3be0*/  UTCBAR [UR8], URZ ;  /* 0x000000ff080073e9 */ /* 0x0003e600080000ff */
[----:B------:R-:W-:Y:S01]  /*3bf0*/  LOP3.LUT R11, R11, UR4, RZ, 0x3c, !PT ;  /* 0x000000040b0b7c12 */ /* 0x000fe2000f8e3cff */
[----:B------:R-:W-:Y:S07]  /*3c00*/  @P1 BRA `(.L_x_72) ;  /* 0xfffffff800c81947 */ /* 0x000fee000383ffff */
[----:B------:R-:W2:Y:S01]  /*3c10*/  S2UR UR4, SR_CgaCtaId ;  /* 0x00000000000479c3 */ /* 0x000ea20000008800 */
[----:B------:R-:W-:Y:S01]  /*3c20*/  ELECT P0, URZ, PT ;  /* 0x0000000000ff782f */ /* 0x000fe20003800000 */
[----:B------:R-:W-:Y:S01]  /*3c30*/  IMAD.MOV.U32 R0, RZ, RZ, 0x1 ;  /* 0x00000001ff007424 */ /* 0x000fe200078e00ff */
[----:B------:R-:W-:Y:S01]  /*3c40*/  UIADD3 UR6, UPT, UPT, UR6, 0x180, URZ ;  /* 0x0000018006067890 */ /* 0x000fe2000fffe0ff */
[----:B------:R-:W-:Y:S01]  /*3c50*/  SHF.L.U32 R2, R11, 0x1f, RZ ;  /* 0x0000001f0b027819 */ /* 0x000fe200000006ff */
[----:B------:R-:W-:-:S03]  /*3c60*/  UMOV UR5, 0x40 ;  /* 0x0000004000057882 */ /* 0x000fc60000000000 */
[----:B------:R-:W-:Y:S01]  /*3c70*/  UVIRTCOUNT.DEALLOC.SMPOOL 0x80 ;  /* 0x000000800000784c */ /* 0x000fe20000000000 */
[----:B--2---:R-:W-:Y:S02]  /*3c80*/  ULEA UR4, UR4, UR5, 0x18 ;  /* 0x0000000504047291 */ /* 0x004fe4000f8ec0ff */
[----:B------:R-:W-:-:S07]  /*3c90*/  ULEA UR5, UR18, UR6, 0x3 ;  /* 0x0000000612057291 */ /* 0x000fce000f8e18ff */
[----:B------:R2:W-:Y:S02]  /*3ca0*/  @P0 STS.U8 [UR4+0x1c], R0 ;  /* 0x00001c00ff000988 */ /* 0x0005e40008000004 */
[----:B------:R-:W3:Y:S02]  /*3cb0*/  SYNCS.PHASECHK.TRANS64.TRYWAIT P0, [UR5], R2 ;  /* 0x00000002ff0075a7 */ /* 0x000ee40008001105 */
[----:B--23--:R-:W-:Y:S05]  /*3cc0*/  @!P0 BRA `(.L_x_73) ;  /* 0x0000004800288947 */ /* 0x00cfea0003800000 */
.L_x_172:
[----:B------:R-:W-:-:S04]  /*3cd0*/  UIADD3 UR7, UPT, UPT, UR18, 0x1, URZ ;  /* 0x0000000112077890 */ /* 0x000fc8000fffe0ff */
[----:B------:R-:W-:-:S04]  /*3ce0*/  UISETP.NE.AND UP0, UPT, UR7, 0x4, UPT ;  /* 0x000000040700788c */ /* 0x000fc8000bf05270 */
[----:B-1----:R-:W-:Y:S02]  /*3cf0*/  USEL UR8, URZ, 0x1, UP0 ;  /* 0x00000001ff087887 */ /* 0x002fe40008000000 */
[----:B------:R-:W-:-:S04]  /*3d00*/  USEL UR7, UR7, URZ, UP0 ;  /* 0x000000ff07077287 */ /* 0x000fc80008000000 */
[----:B------:R-:W-:Y:S01]  /*3d10*/  ULEA UR5, UR7, UR6, 0x3 ;  /* 0x0000000607057291 */ /* 0x000fe2000f8e18ff */
[----:B--2---:R-:W-:-:S04]  /*3d20*/  LOP3.LUT R2, R11, UR8, RZ, 0x3c, !PT ;  /* 0x000000080b027c12 */ /* 0x004fc8000f8e3cff */
[----:B------:R-:W-:-:S04]  /*3d30*/  SHF.L.U32 R3, R2, 0x1f, RZ ;  /* 0x0000001f02037819 */ /* 0x000fc800000006ff */
[----:B------:R-:W1:Y:S02]  /*3d40*/  SYNCS.PHASECHK.TRANS64.TRYWAIT P0, [UR5], R3 ;  /* 0x00000003ff0075a7 */ /* 0x000e640008001105 */
[----:B-1----:R-:W-:Y:S05]  /*3d50*/  @!P0 BRA `(.L_x_74) ;  /* 0x00000048001c8947 */ /* 0x002fea0003800000 */
.L_x_174:
        /* <DEDUP_REMOVED lines=9> */
.L_x_176:
[----:B------:R-:W-:-:S04]  /*3df0*/  UIADD3 UR7, UPT, UPT, UR7, 0x1, URZ ;  /* 0x0000000107077890 */ /* 0x000fc8000fffe0ff */
[----:B------:R-:W-:-:S04]  /*3e00*/  UISETP.NE.AND UP0, UPT, UR7, 0x4, UPT ;  /* 0x000000040700788c */ /* 0x000fc8000bf05270 */
[----:B------:R-:W-:Y:S02]  /*3e10*/  USEL UR5, URZ, 0x1, UP0 ;  /* 0x00000001ff057887 */ /* 0x000fe40008000000 */
[----:B------:R-:W-:-:S04]  /*3e20*/  USEL UR7, UR7, URZ, UP0 ;  /* 0x000000ff07077287 */ /* 0x000fc80008000000 */
[----:B------:R-:W-:Y:S01]  /*3e30*/  ULEA UR7, UR7, UR6, 0x3 ;  /* 0x0000000607077291 */ /* 0x000fe2000f8e18ff */
[----:B------:R-:W-:-:S04]  /*3e40*/  LOP3.LUT R2, R2, UR5, RZ, 0x3c, !PT ;  /* 0x0000000502027c12 */ /* 0x000fc8000f8e3cff */
[----:B------:R-:W-:-:S04]  /*3e50*/  SHF.L.U32 R2, R2, 0x1f, RZ ;  /* 0x0000001f02027819 */ /* 0x000fc800000006ff */
[----:B------:R-:W2:Y:S02]  /*3e60*/  SYNCS.PHASECHK.TRANS64.TRYWAIT P0, [UR7], R2 ;  /* 0x00000002ff0075a7 */ /* 0x000ea40008001107 */
[----:B--2---:R-:W-:Y:S05]  /*3e70*/  @!P0 BRA `(.L_x_76) ;  /* 0x0000004800048947 */ /* 0x004fea0003800000 */
.L_x_178:
[----:B------:R-:W-:Y:S01]  /*3e80*/  NOP ;  /* 0x0000000000007918 */ /* 0x000fe20000000000 */
[----:B-1----:R-:W1:Y:S01]  /*3e90*/  LDS R0, [UR4+0x14] ;  /* 0x00001404ff007984 */ /* 0x002e620008000800 */
[----:B------:R-:W-:Y:S01]  /*3ea0*/  ULOP3.LUT UR6, UR19, 0xffff, URZ, 0xc0, !UPT ;  /* 0x0000ffff13067892 */ /* 0x000fe2000f8ec0ff */
[----:B------:R-:W-:Y:S01]  /*3eb0*/  UMOV UR8, 0xffff ;  /* 0x0000ffff00087882 */ /* 0x000fe20000000000 */
[----:B------:R-:W-:Y:S02]  /*3ec0*/  UMOV UR5, 0x1 ;  /* 0x0000000100057882 */ /* 0x000fe40000000000 */
[----:B------:R-:W-:-:S04]  /*3ed0*/  USHF.R.U32.HI UR6, URZ, 0x5, UR6 ;  /* 0x00000005ff067899 */ /* 0x000fc80008011606 */
[----:B------:R-:W-:Y:S02]  /*3ee0*/  USHF.L.U32 UR8, UR8, UR6, URZ ;  /* 0x0000000608087299 */ /* 0x000fe400080006ff */
[----:B------:R-:W-:-:S04]  /*3ef0*/  USHF.L.U32 UR5, UR5, UR6, URZ ;  /* 0x0000000605057299 */ /* 0x000fc800080006ff */
[----:B-1----:R-:W-:-:S04]  /*3f00*/  LOP3.LUT R0, R0, UR8, RZ, 0xc0, !PT ;  /* 0x0000000800007c12 */ /* 0x002fc8000f8ec0ff */
[----:B------:R-:W-:-:S13]  /*3f10*/  ISETP.NE.AND P0, PT, R0, UR8, PT ;  /* 0x0000000800007c0c */ /* 0x000fda000bf05270 */
[----:B------:R-:W-:Y:S05]  /*3f20*/  @P0 BRA `(.L_x_77) ;  /* 0x0000000000580947 */ /* 0x000fea0003800000 */
[----:B------:R-:W1:Y:S02]  /*3f30*/  LDS R0, [UR4+0x18] ;  /* 0x00001804ff007984 */ /* 0x000e640008000800 */
[----:B-1----:R-:W-:-:S04]  /*3f40*/  LOP3.LUT R0, R0, UR5, RZ, 0xc0, !PT ;  /* 0x0000000500007c12 */ /* 0x002fc8000f8ec0ff */
[----:B------:R-:W-:-:S13]  /*3f50*/  ISETP.NE.AND P0, PT, R0, UR5, PT ;  /* 0x0000000500007c0c */ /* 0x000fda000bf05270 */
[----:B------:R-:W-:Y:S05]  /*3f60*/  @P0 BRA `(.L_x_78) ;  /* 0x00000000003c0947 */ /* 0x000fea0003800000 */
[----:B------:R-:W1:Y:S01]  /*3f70*/  S2R R2, SR_LANEID ;  /* 0x0000000000027919 */ /* 0x000e620000000000 */
[----:B------:R-:W-:Y:S01]  /*3f80*/  ULOP3.LUT UR8, URZ, UR8, URZ, 0x33, !UPT ;  /* 0x00000008ff087292 */ /* 0x000fe2000f8e33ff */
[----:B------:R-:W-:Y:S02]  /*3f90*/  VOTEU.ANY UR7, UPT, PT ;  /* 0x0000000000077886 */ /* 0x000fe400038e0100 */
[----:B------:R-:W-:-:S03]  /*3fa0*/  UFLO.U32 UR7, UR7 ;  /* 0x00000007000772bd */ /* 0x000fc600080e0000 */
[----:B------:R-:W-:-:S04]  /*3fb0*/  IMAD.U32 R0, RZ, RZ, UR8 ;  /* 0x00000008ff007e24 */ /* 0x000fc8000f8e00ff */
[----:B------:R2:W3:Y:S02]  /*3fc0*/  REDUX UR6, R0 ;  /* 0x00000000000673c4 */ /* 0x0004e40000000000 */
[----:B------:R1:W-:Y:S02]  /*3fd0*/  UTCATOMSWS.AND URZ, UR8 ;  /* 0x0000000800ff79e3 */ /* 0x0003e40008000000 */
[----:B-1----:R-:W-:Y:S02]  /*3fe0*/  ISETP.EQ.U32.AND P0, PT, R2, UR7, PT ;  /* 0x0000000702007c0c */ /* 0x002fe4000bf02070 */
[----:B--2---:R-:W-:Y:S02]  /*3ff0*/  LOP3.LUT R0, RZ, UR5, RZ, 0x33, !PT ;  /* 0x00000005ff007c12 */ /* 0x004fe4000f8e33ff */
[----:B---3--:R-:W-:Y:S02]  /*4000*/  MOV R2, UR6 ;  /* 0x0000000600027c02 */ /* 0x008fe40008000f00 */
[----:B------:R-:W1:Y:S07]  /*4010*/  REDUX UR5, R0 ;  /* 0x00000000000573c4 */ /* 0x000e6e0000000000 */
[----:B------:R2:W-:Y:S01]  /*4020*/  @P0 ATOMS.AND RZ, [UR4+0x14], R2 ;  /* 0x00001402ffff098c */ /* 0x0005e2000a800004 */
[----:B-1----:R-:W-:-:S05]  /*4030*/  IMAD.U32 R0, RZ, RZ, UR5 ;  /* 0x00000005ff007e24 */ /* 0x002fca000f8e00ff */
[----:B------:R2:W-:Y:S01]  /*4040*/  @P0 ATOMS.AND RZ, [UR4+0x18], R0 ;  /* 0x00001800ffff098c */ /* 0x0005e2000a800004 */
[----:B------:R-:W-:Y:S05]  /*4050*/  BRA `(.L_x_79) ;  /* 0x0000000000147947 */ /* 0x000fea0003800000 */
.L_x_78:
[----:B------:R-:W-:Y:S02]  /*4060*/  MOV R2, 0x4080 ;  /* 0x0000408000027802 */ /* 0x000fe40000000f00 */
[----:B----45:R-:W-:Y:S05]  /*4070*/  CALL.REL.NOINC `($__internal_0_$__cuda_sm10x_tcgen05_guardrail_trap_col_being_dealloced_not_returned_by_alloc) ;  /* 0x0000004800787944 */ /* 0x030fea0003c00000 */
[----:B------:R-:W-:Y:S05]  /*4080*/  BRA `(.L_x_79) ;  /* 0x0000000000087947 */ /* 0x000fea0003800000 */
.L_x_77:
[----:B------:R-:W-:Y:S02]  /*4090*/  MOV R2, 0x40b0 ;  /* 0x000040b000027802 */ /* 0x000fe40000000f00 */
[----:B----45:R-:W-:Y:S05]  /*40a0*/  CALL.REL.NOINC `($__internal_2_$__cuda_sm10x_tcgen05_guardrail_trap_unallocated_columns_being_dealloced) ;  /* 0x0000004800847944 */ /* 0x030fea0003c00000 */
.L_x_79:
[----:B------:R-:W-:Y:S01]  /*40b0*/  NOP ;  /* 0x0000000000007918 */ /* 0x000fe20000000000 */
[----:B------:R-:W-:Y:S05]  /*40c0*/  EXIT ;  /* 0x000000000000794d */ /* 0x000fea0003800000 */
.L_x_61:
[----:B------:R-:W-:-:S09]  /*40d0*/  UISETP.NE.OR UP2, UPT, UR8, 0x3, !UP2 ;  /* 0x000000030800788c */ /* 0x000fd2000d745670 */
[----:B------:R-:W-:Y:S05]  /*40e0*/  BRA.U UP2, `(.L_x_80) ;  /* 0x0000000d02b07547 */ /* 0x000fea000b800000 */
[----:B------:R-:W1:Y:S01]  /*40f0*/  LDC R0, c[0x0][0xb30] ;  /* 0x0002cc00ff007b82 */ /* 0x000e620000000800 */
[----:B------:R-:W2:Y:S01]  /*4100*/  LDCU.64 UR8, c[0x0][0x888] ;  /* 0x00011100ff0877ac */ /* 0x000ea20008000a00 */
[----:B------:R-:W-:Y:S02]  /*4110*/  HFMA2 R27, -RZ, RZ, 0, 0 ;  /* 0x00000000ff1b7431 */ /* 0x000fe400000001ff */
[----:B------:R-:W-:Y:S01]  /*4120*/  IMAD.MOV.U32 R29, RZ, RZ, 0x1 ;  /* 0x00000001ff1d7424 */ /* 0x000fe200078e00ff */
[----:B------:R-:W-:Y:S01]  /*4130*/  MOV R25, 0x2000 ;  /* 0x0000200000197802 */ /* 0x000fe20000000f00 */
[----:B------:R-:W4:Y:S01]  /*4140*/  LDCU.64 UR4, c[0x0][0x890] ;  /* 0x00011200ff0477ac */ /* 0x000f220008000a00 */
[----:B------:R-:W-:Y:S01]  /*4150*/  IMAD.MOV.U32 R28, RZ, RZ, RZ ;  /* 0x000000ffff1c7224 */ /* 0x000fe200078e00ff */
[----:B------:R-:W3:Y:S01]  /*4160*/  LDC R24, c[0x0][0x370] ;  /* 0x0000dc00ff187b82 */ /* 0x000ee20000000800 */
[----:B------:R-:W-:Y:S01]  /*4170*/  UMOV UR7, 0x400 ;  /* 0x0000040000077882 */ /* 0x000fe20000000000 */
[----:B------:R-:W-:-:S02]  /*4180*/  UPLOP3.LUT UP1, UPT, UPT, UPT, UPT, 0x40, 0x4 ;  /* 0x000000000004789c */ /* 0x000fc40003f2e870 */
[----:B------:R-:W-:Y:S01]  /*4190*/  ULEA UR7, UR37, UR7, 0x18 ;  /* 0x0000000725077291 */ /* 0x000fe2000f8ec0ff */
[----:B------:R-:W-:-:S03]  /*41a0*/  UMOV UR13, URZ ;  /* 0x000000ff000d7c82 */ /* 0x000fc60008000000 */
[----:B------:R-:W3:Y:S01]  /*41b0*/  LDC R3, c[0x0][0xb0c] ;  /* 0x0002c300ff037b82 */ /* 0x000ee20000000800 */
[----:B--2---:R-:W-:Y:S02]  /*41c0*/  UISETP.NE.U32.AND UP3, UPT, UR8, URZ, UPT ;  /* 0x000000ff0800728c */ /* 0x004fe4000bf65070 */
[----:B----4-:R-:W-:-:S05]  /*41d0*/  UISETP.NE.U32.AND UP4, UPT, UR4, URZ, UPT ;  /* 0x000000ff0400728c */ /* 0x010fca000bf85070 */
[----:B------:R-:W2:Y:S01]  /*41e0*/  LDC R18, c[0x0][0xb20] ;  /* 0x0002c800ff127b82 */ /* 0x000ea20000000800 */
[----:B-1----:R-:W-:Y:S01]  /*41f0*/  ISETP.NE.AND P1, PT, R0, 0x1, PT ;  /* 0x000000010000780c */ /* 0x002fe20003f25270 */
[----:B------:R-:W-:Y:S02]  /*4200*/  UISETP.NE.AND.EX UP3, UPT, UR9, URZ, UPT, UP3 ;  /* 0x000000ff0900728c */ /* 0x000fe4000bf65330 */
[----:B------:R-:W-:-:S04]  /*4210*/  UISETP.NE.AND.EX UP4, UPT, UR5, URZ, UPT, UP4 ;  /* 0x000000ff0500728c */ /* 0x000fc8000bf85340 */
[----:B------:R-:W1:Y:S08]  /*4220*/  LDC.64 R30, c[0x0][0x348] ;  /* 0x0000d200ff1e7b82 */ /* 0x000e700000000a00 */
[----:B------:R-:W4:Y:S08]  /*4230*/  LDC.64 R16, c[0x0][0xb10] ;  /* 0x0002c400ff107b82 */ /* 0x000f300000000a00 */
[----:B------:R-:W1:Y:S08]  /*4240*/  LDC.64 R6, c[0x0][0xb18] ;  /* 0x0002c600ff067b82 */ /* 0x000e700000000a00 */
[----:B------:R-:W1:Y:S08]  /*4250*/  LDC.64 R4, c[0x0][0xb28] ;  /* 0x0002ca00ff047b82 */ /* 0x000e700000000a00 */
[----:B--23--:R-:W1:Y:S02]  /*4260*/  LDC R19, c[0x0][0x374] ;  /* 0x0000dd00ff137b82 */ /* 0x00ce640000000800 */
.L_x_89:
[C---:B------:R-:W-:Y:S02]  /*4270*/  LEA R0, R28.reuse, UR7, 0x3 ;  /* 0x000000071c007c11 */ /* 0x040fe4000f8e18ff */
[----:B------:R-:W-:Y:S02]  /*4280*/  SHF.L.U32 R2, R27, 0x1f, RZ ;  /* 0x0000001f1b027819 */ /* 0x000fe400000006ff */
[----:B------:R-:W-:Y:S02]  /*4290*/  LEA R20, R28, UR7, 0x4 ;  /* 0x000000071c147c11 */ /* 0x000fe4000f8e20ff */
[----:B--2---:R-:W2:Y:S02]  /*42a0*/  SYNCS.PHASECHK.TRANS64.TRYWAIT P0, [R0+URZ+0x140], R2 ;  /* 0x00014002000075a7 */ /* 0x004ea400080011ff */
[----:B--2---:R-:W-:Y:S05]  /*42b0*/  @!P0 BRA `(.L_x_81) ;  /* 0x00000044000c8947 */ /* 0x004fea0003800000 */
.L_x_179:
[----:B------:R-:W-:Y:S01]  /*42c0*/  ISETP.GE.AND P0, PT, R40, 0x1, PT ;  /* 0x000000012800780c */ /* 0x000fe20003f06270 */
[----:B------:R-:W3:Y:S01]  /*42d0*/  LDS.128 R20, [R20+0x1d0] ;  /* 0x0001d00014147984 */ /* 0x000ee20000000c00 */
[----:B--2---:R-:W-:Y:S01]  /*42e0*/  VIADD R0, R0, 0x150 ;  /* 0x0000015000007836 */ /* 0x004fe20000000000 */
[----:B------:R-:W-:Y:S01]  /*42f0*/  @!PT LDS RZ, [RZ] ;  /* 0x00000000fffff984 */ /* 0x000fe20000000800 */
[----:B------:R-:W-:Y:S01]  /*4300*/  @!PT LDS RZ, [RZ] ;  /* 0x00000000fffff984 */ /* 0x000fe20000000800 */
[----:B------:R-:W-:Y:S01]  /*4310*/  @!PT LDS RZ, [RZ] ;  /* 0x00000000fffff984 */ /* 0x000fe20000000800 */
[----:B------:R-:W-:Y:S01]  /*4320*/  @!PT LDS RZ, [RZ] ;  /* 0x00000000fffff984 */ /* 0x000fe20000000800 */
[----:B------:R2:W-:Y:S06]  /*4330*/  MEMBAR.ALL.CTA ;  /* 0x0000000000007992 */ /* 0x0005ec0000008000 */
[----:B--2---:R-:W2:Y:S01]  /*4340*/  FENCE.VIEW.ASYNC.S ;  /* 0x00000000000073c6 */ /* 0x004ea20000000000 */
[----:B------:R-:W-:Y:S04]  /*4350*/  PRMT R0, RZ, 0x654, R0 ;  /* 0x00000654ff007816 */ /* 0x000fe80000000000 */
[----:B--2---:R2:W-:Y:S01]  /*4360*/  SYNCS.ARRIVE.TRANS64.RED.A1T0 RZ, [R0+URZ], RZ ;  /* 0x000000ff00ff79a7 */ /* 0x0045e200081004ff */
[----:B---3--:R-:W-:Y:S11]  /*4370*/  LOP3.LUT P3, RZ, R22, 0x1, RZ, 0xc0, !PT ;  /* 0x0000000116ff7812 */ /* 0x008ff6000786c0ff */
[----:B------:R-:W-:Y:S02]  /*4380*/  @!UPT UIADD3 URZ, UPT, UPT, URZ, URZ, URZ ;  /* 0x000000fffffff290 */ /* 0x000fe4000fffe0ff */
[----:B------:R-:W-:Y:S02]  /*4390*/  @P3 MOV R11, R20 ;  /* 0x00000014000b3202 */ /* 0x000fe40000000f00 */
[----:B------:R-:W-:Y:S01]  /*43a0*/  @P3 LOP3.LUT R10, R21, 0xffff, RZ, 0xc0, !PT ;  /* 0x0000ffff150a3812 */ /* 0x000fe200078ec0ff */
[----:B--2---:R-:W-:Y:S06]  /*43b0*/  @!P0 BRA `(.L_x_82) ;  /* 0x0000000000a48947 */ /* 0x004fec0003800000 */
[-C--:B-1----:R-:W-:Y:S01]  /*43c0*/  IMAD.HI.U32 R0, R19, R7.reuse, RZ ;  /* 0x0000000713007227 */ /* 0x082fe200078e00ff */
[----:B------:R-:W-:Y:S02]  /*43d0*/  ISETP.NE.AND P0, PT, R6, 0x1, PT ;  /* 0x000000010600780c */ /* 0x000fe40003f05270 */
[----:B------:R-:W-:Y:S01]  /*43e0*/  ISETP.NE.AND P2, PT, R40, 0x1, PT ;  /* 0x000000012800780c */ /* 0x000fe20003f45270 */
[----:B----4-:R-:W-:Y:S01]  /*43f0*/  IMAD.HI.U32 R9, R24, R16, RZ ;  /* 0x0000001018097227 */ /* 0x010fe200078e00ff */
[----:B------:R-:W-:Y:S02]  /*4400*/  SHF.R.U32.HI R0, RZ, R18, R0 ;  /* 0x00000012ff007219 */ /* 0x000fe40000011600 */
[----:B------:R-:W-:Y:S01]  /*4410*/  ISETP.NE.AND P4, PT, R3, 0x1, PT ;  /* 0x000000010300780c */ /* 0x000fe20003f85270 */
[----:B------:R-:W-:Y:S01]  /*4420*/  IMAD.HI.U32 R13, R10, R7, RZ ;  /* 0x000000070a0d7227 */ /* 0x000fe200078e00ff */
[----:B------:R-:W-:Y:S02]  /*4430*/  SHF.R.U32.HI R9, RZ, R17, R9 ;  /* 0x00000011ff097219 */ /* 0x000fe40000011609 */
[----:B------:R-:W-:Y:S01]  /*4440*/  SEL R0, R19, R0, !P0 ;  /* 0x0000000013007207 */ /* 0x000fe20004000000 */
[----:B------:R-:W-:Y:S01]  /*4450*/  IMAD.HI.U32 R12, R11, R16, RZ ;  /* 0x000000100b0c7227 */ /* 0x000fe200078e00ff */
[----:B------:R-:W-:Y:S03]  /*4460*/  SEL R9, R24, R9, !P4 ;  /* 0x0000000918097207 */ /* 0x000fe60006000000 */
[-C--:B------:R-:W-:Y:S01]  /*4470*/  IMAD.HI.U32 R8, R0, R4.reuse, RZ ;  /* 0x0000000400087227 */ /* 0x080fe200078e00ff */
[----:B------:R-:W-:Y:S03]  /*4480*/  SHF.R.U32.HI R12, RZ, R17, R12 ;  /* 0x00000011ff0c7219 */ /* 0x000fe6000001160c */
[----:B------:R-:W-:Y:S01]  /*4490*/  IMAD.HI.U32 R2, R9, R4, RZ ;  /* 0x0000000409027227 */ /* 0x000fe200078e00ff */
[-C--:B------:R-:W-:Y:S02]  /*44a0*/  @P2 SHF.R.U32.HI R0, RZ, R5.reuse, R8 ;  /* 0x00000005ff002219 */ /* 0x080fe40000011608 */
[----:B------:R-:W-:Y:S02]  /*44b0*/  SHF.R.U32.HI R8, RZ, R18, R13 ;  /* 0x00000012ff087219 */ /* 0x000fe4000001160d */
[----:B------:R-:W-:Y:S01]  /*44c0*/  @P2 SHF.R.U32.HI R9, RZ, R5, R2 ;  /* 0x00000005ff092219 */ /* 0x000fe20000011602 */
[----:B------:R-:W-:Y:S01]  /*44d0*/  IMAD R0, R40, R0, RZ ;  /* 0x0000000028007224 */ /* 0x000fe200078e02ff */
[----:B------:R-:W-:Y:S02]  /*44e0*/  SEL R8, R10, R8, !P0 ;  /* 0x000000080a087207 */ /* 0x000fe40004000000 */
[----:B------:R-:W-:Y:S01]  /*44f0*/  SEL R2, R11, R12, !P4 ;  /* 0x0000000c0b027207 */ /* 0x000fe20006000000 */
[----:B------:R-:W-:Y:S01]  /*4500*/  IMAD R12, R40, R9, RZ ;  /* 0x00000009280c7224 */ /* 0x000fe200078e02ff */
[C---:B------:R-:W-:Y:S01]  /*4510*/  ISETP.GE.AND P0, PT, R8.reuse, R0, PT ;  /* 0x000000000800720c */ /* 0x040fe20003f06270 */
[----:B------:R-:W-:Y:S03]  /*4520*/  IMAD.HI.U32 R0, R8, R4, RZ ;  /* 0x0000000408007227 */ /* 0x000fe600078e00ff */
[----:B------:R-:W-:Y:S02]  /*4530*/  ISETP.GE.OR P0, PT, R2, R12, P0 ;  /* 0x0000000c0200720c */ /* 0x000fe40000706670 */
[-C--:B------:R-:W-:Y:S04]  /*4540*/  SHF.R.U32.HI R0, RZ, R5.reuse, R0 ;  /* 0x00000005ff007219 */ /* 0x080fe80000011600 */
[----:B------:R-:W-:Y:S05]  /*4550*/  SEL R13, R8, R0, !P2 ;  /* 0x00000000080d7207 */ /* 0x000fea0005000000 */
[----:B------:R-:W-:Y:S02]  /*4560*/  IMAD.MOV R12, RZ, RZ, -R13 ;  /* 0x000000ffff0c7224 */ /* 0x000fe400078e0a0d */
[----:B------:R-:W-:Y:S04]  /*4570*/  @!P0 IMAD.HI.U32 R0, R2, R4, RZ ;  /* 0x0000000402008227 */ /* 0x000fe800078e00ff */
[----:B------:R-:W-:Y:S01]  /*4580*/  IMAD R12, R40, R12, R8 ;  /* 0x0000000c280c7224 */ /* 0x000fe200078e0208 */
[----:B------:R-:W-:Y:S04]  /*4590*/  @!P0 SHF.R.U32.HI R0, RZ, R5, R0 ;  /* 0x00000005ff008219 */ /* 0x000fe80000011600 */
[----:B------:R-:W-:Y:S04]  /*45a0*/  @!P0 SEL R0, R2, R0, !P2 ;  /* 0x0000000002008207 */ /* 0x000fe80005000000 */
[----:B------:R-:W-:Y:S01]  /*45b0*/  @!P0 IADD3 R13, PT, PT, R13, -R0, RZ ;  /* 0x800000000d0d8210 */ /* 0x000fe20007ffe0ff */
[----:B------:R-:W-:Y:S01]  /*45c0*/  @!P0 IMAD R0, R9, R12, R0 ;  /* 0x0000000c09008224 */ /* 0x000fe200078e0200 */
[----:B------:R-:W-:Y:S01]  /*45d0*/  IADD3 R9, PT, PT, -R8, RZ, RZ ;  /* 0x000000ff08097210 */ /* 0x000fe20007ffe1ff */
[--C-:B------:R-:W-:Y:S02]  /*45e0*/  IMAD.MOV R12, RZ, RZ, -R2.reuse ;  /* 0x000000ffff0c7224 */ /* 0x100fe400078e0a02 */
[----:B------:R-:W-:Y:S02]  /*45f0*/  @!P0 IMAD R8, R13, R40, R2 ;  /* 0x000000280d088224 */ /* 0x000fe400078e0202 */
[----:B------:R-:W-:Y:S02]  /*4600*/  @!P0 IMAD.MOV.U32 R2, RZ, RZ, R0 ;  /* 0x000000ffff028224 */ /* 0x000fe400078e0000 */
[----:B------:R-:W-:Y:S02]  /*4610*/  IMAD R11, R3, R12, R11 ;  /* 0x0000000c030b7224 */ /* 0x000fe400078e020b */
[----:B------:R-:W-:Y:S02]  /*4620*/  IMAD R10, R6, R9, R10 ;  /* 0x00000009060a7224 */ /* 0x000fe400078e020a */
[----:B------:R-:W-:Y:S02]  /*4630*/  IMAD R11, R2, R3, R11 ;  /* 0x00000003020b7224 */ /* 0x000fe400078e020b */
[----:B------:R-:W-:Y:S02]  /*4640*/  IMAD R10, R8, R6, R10 ;  /* 0x00000006080a7224 */ /* 0x000fe400078e020a */
.L_x_82:
[----:B------:R-:W-:Y:S05]  /*4650*/  BRA.U UP1, `(.L_x_83) ;  /* 0x0000000101107547 */ /* 0x000fea000b800000 */
[----:B------:R-:W-:Y:S04]  /*4660*/  MOV R2, UR6 ;  /* 0x0000000600027c02 */ /* 0x000fe80008000f00 */
[----:B------:R-:W-:Y:S04]  /*4670*/  SHF.L.U32 R2, R2, 0x1f, RZ ;  /* 0x0000001f02027819 */ /* 0x000fe800000006ff */
[----:B------:R-:W2:Y:S02]  /*4680*/  SYNCS.PHASECHK.TRANS64.TRYWAIT P0, [UR7+0x138], R2 ;  /* 0x00013802ff0075a7 */ /* 0x000ea40008001107 */
[----:B--2---:R-:W-:Y:S05]  /*4690*/  @!P0 BRA `(.L_x_84) ;  /* 0x0000004000288947 */ /* 0x004fea0003800000 */
.L_x_83:
[----:B------:R-:W-:Y:S02]  /*46a0*/  R2UR UR11, R15 ;  /* 0x000000000f0b72ca */ /* 0x000fe400000e0000 */
[----:B------:R-:W-:Y:S02]  /*46b0*/  R2UR UR10, R14 ;  /* 0x000000000e0a72ca */ /* 0x000fe400000e0000 */
[----:B------:R-:W-:Y:S04]  /*46c0*/  ISETP.NE.U32.AND P2, PT, RZ, UR4, PT ;  /* 0x00000004ff007c0c */ /* 0x000fe8000bf45070 */
[----:B------:R-:W-:Y:S05]  /*46d0*/  ISETP.NE.AND.EX P2, PT, RZ, UR5, PT, P2 ;  /* 0x00000005ff007c0c */ /* 0x000fea000bf45320 */
[----:B------:R-:W-:Y:S02]  /*46e0*/  USHF.L.U32 UR11, UR11, 0x7, URZ ;  /* 0x000000070b0b7899 */ /* 0x000fe400080006ff */
[----:B------:R-:W-:Y:S01]  /*46f0*/  USHF.L.U32 UR10, UR10, 0x6, URZ ;  /* 0x000000060a0a7899 */ /* 0x000fe200080006ff */
[----:B------:R-:W-:Y:S11]  /*4700*/  BRA.U !UP4, `(.L_x_85) ;  /* 0x000000010c347547 */ /* 0x000ff6000b800000 */
[----:B------:R-:W-:Y:S01]  /*4710*/  UPLOP3.LUT UP0, UPT, UPT, UPT, UP3, 0x80, 0x8 ;  /* 0x000000000008789c */ /* 0x000fe20003f0f030 */
[----:B--2---:R-:W-:Y:S02]  /*4720*/  HFMA2 R0, -RZ, RZ, 0, 5.9604644775390625e-08 ;  /* 0x00000001ff007431 */ /* 0x004fe400000001ff */
[----:B------:R-:W-:Y:S03]  /*4730*/  IMAD.MOV.U32 R88, RZ, RZ, 0x1 ;  /* 0x00000001ff587424 */ /* 0x000fe600078e00ff */
[----:B------:R-:W-:Y:S05]  /*4740*/  PLOP3.LUT P0, PT, PT, PT, UP0, 0x80, 0x8 ;  /* 0x000000000008781c */ /* 0x000fea0003f0f008 */
[----:B------:R-:W2:Y:S01]  /*4750*/  @UP0 LDCU.64 UR14, c[0x0][0x888] ;  /* 0x00011100ff0e07ac */ /* 0x000ea20008000a00 */
[----:B------:R-:W-:Y:S07]  /*4760*/  @UP0 UIMAD UR8, UR36, UR4, URZ ;  /* 0x00000004240802a4 */ /* 0x000fee000f8e02ff */
[----:B------:R-:W-:Y:S01]  /*4770*/  @!P0 PRMT R88, R0, 0x7610, R88 ;  /* 0x0000761000588816 */ /* 0x000fe20000000058 */
[----:B--2---:R-:W-:Y:S03]  /*4780*/  @UP0 UIMAD.WIDE UR14, UR8, 0x4, UR14 ;  /* 0x00000004080e08a5 */ /* 0x004fe6000f8e020e */
[----:B------:R-:W2:Y:S03]  /*4790*/  @!UP0 LDCU UR8, c[0x0][0x880] ;  /* 0x00011000ff0887ac */ /* 0x000ea60008000800 */
[----:B------:R-:W-:Y:S01]  /*47a0*/  IMAD.U32 R8, RZ, RZ, UR14 ;  /* 0x0000000eff087e24 */ /* 0x000fe2000f8e00ff */
[----:B------:R-:W-:Y:S05]  /*47b0*/  MOV R9, UR15 ;  /* 0x0000000f00097c02 */ /* 0x000fea0008000f00 */
[----:B-----5:R3:W5:Y:S02]  /*47c0*/  @P0 LDG.E R49, desc[UR46][R8.64] ;  /* 0x0000002e08310981 */ /* 0x020764000c1e1900 */
[----:B--23--:R-:W-:Y:S07]  /*47d0*/  @!P0 IMAD.U32 R49, RZ, RZ, UR8 ;  /* 0x00000008ff318e24 */ /* 0x00cfee000f8e00ff */
.L_x_85:
[----:B-----5:R-:W-:Y:S01]  /*47e0*/  @!P2 FSETP.EQ.AND P0, PT, R49, RZ, PT ;  /* 0x000000ff3100a20b */ /* 0x020fe20003f02000 */
[----:B------:R-:W-:Y:S01]  /*47f0*/  @!UPT UIADD3 URZ, UPT, UPT, URZ, URZ, URZ ;  /* 0x000000fffffff290 */ /* 0x000fe2000fffe0ff */
[----:B------:R-:W-:Y:S11]  /*4800*/  @!P2 BRA `(.L_x_86) ;  /* 0x000000000014a947 */ /* 0x000ff60003800000 */
[----:B------:R-:W-:Y:S02]  /*4810*/  LOP3.LUT P2, RZ, R88, 0xff, RZ, 0xc0, !PT ;  /* 0x000000ff58ff7812 */ /* 0x000fe4000784c0ff */
[----:B------:R-:W-:Y:S04]  /*4820*/  PLOP3.LUT P0, PT, PT, PT, UP0, 0x80, 0x8 ;  /* 0x000000000008781c */ /* 0x000fe80003f0f008 */
[----:B------:R-:W-:Y:S07]  /*4830*/  PLOP3.LUT P0, PT, P0, PT, PT, 0x8, 0x80 ;  /* 0x000000000080781c */ /* 0x000fee000070e170 */
[----:B------:R-:W-:Y:S11]  /*4840*/  @P2 FSETP.EQ.AND P0, PT, R49, RZ, PT ;  /* 0x000000ff3100220b */ /* 0x000ff60003f02000 */
[----:B------:R-:W-:Y:S02]  /*4850*/  @!UPT UIADD3 URZ, UPT, UPT, URZ, URZ, URZ ;  /* 0x000000fffffff290 */ /* 0x000fe4000fffe0ff */
.L_x_86:
[----:B------:R-:W-:Y:S01]  /*4860*/  ULEA UR15, UR13, UR7, 0x3 ;  /* 0x000000070d0f7291 */ /* 0x000fe2000f8e18ff */
[----:B------:R-:W-:Y:S02]  /*4870*/  SHF.L.U32 R9, R29, 0x1f, RZ ;  /* 0x0000001f1d097819 */ /* 0x000fe400000006ff */
[----:B------:R-:W-:Y:S04]  /*4880*/  ELECT P4, URZ, PT ;  /* 0x0000000000ff782f */ /* 0x000fe80003880000 */
[----:B------:R-:W-:Y:S02]  /*4890*/  PLOP3.LUT P4, PT, P0, P4, PT, 0xf2, 0x2f ;  /* 0x00000000002f781c */ /* 0x000fe40000789e72 */
[----:B------:R-:W3:Y:S11]  /*48a0*/  SYNCS.PHASECHK.TRANS64.TRYWAIT P2, [UR15+0x118], R9 ;  /* 0x00011809ff0075a7 */ /* 0x000ef6000804110f */
[----:B-1----:R-:W-:Y:S05]  /*48b0*/  @!P4 IADD3 R8, P0, PT, R30, 0x580, RZ ;  /* 0x000005801e08c810 */ /* 0x002fea0007f1e0ff */
[----:B--2---:R-:W-:Y:S01]  /*48c0*/  @!P4 IMAD.X R2, RZ, RZ, R31, P0 ;  /* 0x000000ffff02c224 */ /* 0x004fe200000e061f */
[----:B---3--:R-:W-:Y:S07]  /*48d0*/  @!P2 BRA `(.L_x_87) ;  /* 0x0000003c00b0a947 */ /* 0x008fee0003800000 */
.L_x_182:
[----:B------:R-:W2:Y:S01]  /*48e0*/  LDC.64 R12, c[0x0][0xb18] ;  /* 0x0002c600ff0c7b82 */ /* 0x000ea20000000a00 */
[----:B------:R-:W-:Y:S01]  /*48f0*/  @!P4 R2UR UR8, R2 ;  /* 0x000000000208c2ca */ /* 0x000fe200000e0000 */
[----:B------:R-:W-:Y:S01]  /*4900*/  VOTEU.ALL UP2, P4 ;  /* 0x0000000000ff7886 */ /* 0x000fe20002040000 */
[----:B------:R-:W-:Y:S01]  /*4910*/  @!P4 R2UR UR9, R8 ;  /* 0x000000000809c2ca */ /* 0x000fe200000e0000 */
[----:B------:R-:W-:Y:S01]  /*4920*/  VOTEU.ALL UP1, P4 ;  /* 0x0000000000ff7886 */ /* 0x000fe20002020000 */
[----:B-1----:R-:W-:Y:S03]  /*4930*/  @!P4 IMAD.MOV.U32 R0, RZ, RZ, 0x2000 ;  /* 0x00002000ff00c424 */ /* 0x002fe600078e00ff */
[----:B------:R-:W1:Y:S01]  /*4940*/  @!P1 LDC R2, c[0x0][0xb0c] ;  /* 0x0002c300ff029b82 */ /* 0x000e620000000800 */
[----:B------:R-:W-:Y:S01]  /*4950*/  UMOV UR20, 0x0 ;  /* 0x0000000000147882 */ /* 0x000fe20000000000 */
[----:B------:R-:W-:Y:S01]  /*4960*/  UMOV UR21, 0x10000000 ;  /* 0x1000000000157882 */ /* 0x000fe20000000000 */
[----:B------:R-:W-:Y:S01]  /*4970*/  UMOV UR12, UR36 ;  /* 0x00000024000c7c82 */ /* 0x000fe20008000000 */
[----:B------:R-:W-:Y:S01]  /*4980*/  UIADD3 UR14, UPT, UPT, UR13, 0x1, URZ ;  /* 0x000000010d0e7890 */ /* 0x000fe2000fffe0ff */
[----:B------:R-:W-:Y:S01]  /*4990*/  @P3 SHF.R.U32.HI R26, RZ, 0x10, R21 ;  /* 0x00000010ff1a3819 */ /* 0x000fe20000011615 */
[----:B------:R-:W-:Y:S02]  /*49a0*/  VIADD R28, R28, 0x1 ;  /* 0x000000011c1c7836 */ /* 0x000fe40000000000 */
[----:B------:R-:W-:Y:S01]  /*49b0*/  IMAD.U32 R9, RZ, RZ, UR8 ;  /* 0x00000008ff097e24 */ /* 0x000fe2000f8e00ff */
[----:B------:R-:W-:Y:S01]  /*49c0*/  @!UP2 ULEA UR8, UR13, UR7, 0xd ;  /* 0x000000070d08a291 */ /* 0x000fe2000f8e68ff */
[----:B------:R-:W-:Y:S01]  /*49d0*/  IMAD.U32 R8, RZ, RZ, UR9 ;  /* 0x00000009ff087e24 */ /* 0x000fe2000f8e00ff */
[----:B------:R-:W-:Y:S02]  /*49e0*/  UIADD3 UR9, UPT, UPT, UR15, 0x100, URZ ;  /* 0x000001000f097890 */ /* 0x000fe4000fffe0ff */
[----:B------:R-:W-:Y:S01]  /*49f0*/  @!P4 R2UR UR19, R9 ;  /* 0x000000000913c2ca */ /* 0x000fe200000e0000 */
[----:B------:R-:W-:Y:S01]  /*4a00*/  @!UP2 UIADD3 UR8, UPT, UPT, UR8, 0x200, URZ ;  /* 0x000002000808a890 */ /* 0x000fe2000fffe0ff */
[----:B------:R-:W-:Y:S01]  /*4a10*/  @!P4 R2UR UR18, R8 ;  /* 0x000000000812c2ca */ /* 0x000fe200000e0000 */
[----:B------:R-:W-:Y:S01]  /*4a20*/  UISETP.NE.AND UP5, UPT, UR14, 0x3, UPT ;  /* 0x000000030e00788c */ /* 0x000fe2000bfa5270 */
[----:B------:R-:W3:Y:S01]  /*4a30*/  LDC.64 R8, c[0x0][0xb10] ;  /* 0x0002c400ff087b82 */ /* 0x000ee20000000a00 */
[----:B------:R-:W-:Y:S02]  /*4a40*/  UPRMT UR16, UR37, 0x654, UR9 ;  /* 0x0000065425107896 */ /* 0x000fe40008000009 */
[----:B------:R-:W-:Y:S02]  /*4a50*/  USEL UR17, URZ, 0x1, UP5 ;  /* 0x00000001ff117887 */ /* 0x000fe4000a800000 */
[----:B------:R-:W-:Y:S04]  /*4a60*/  USEL UR14, UR14, URZ, UP5 ;  /* 0x000000ff0e0e7287 */ /* 0x000fe8000a800000 */
[----:B------:R-:W-:Y:S01]  /*4a70*/  ULEA UR13, UR14, UR7, 0x3 ;  /* 0x000000070e0d7291 */ /* 0x000fe2000f8e18ff */
[----:B------:R-:W-:Y:S01]  /*4a80*/  LOP3.LUT R29, R29, UR17, RZ, 0x3c, !PT ;  /* 0x000000111d1d7c12 */ /* 0x000fe2000f8e3cff */
[----:B------:R1:W-:Y:S01]  /*4a90*/  @!UP1 UTMALDG.3D [UR8], [UR18], desc[UR20] ;  /* 0x00001408120095b4 */ /* 0x0003e20008011000 */
[----:B------:R5:W-:Y:S02]  /*4aa0*/  @!P4 SYNCS.ARRIVE.TRANS64.RED.A0TR RZ, [UR15+0x100], R0 ;  /* 0x00010000ffffc9a7 */ /* 0x000be4000830040f */
[----:B------:R-:W-:Y:S01]  /*4ab0*/  SHF.L.U32 R14, R29, 0x1f, RZ ;  /* 0x0000001f1d0e7819 */ /* 0x000fe200000006ff */
[C---:B---3--:R-:W-:Y:S01]  /*4ac0*/  @!P1 IMAD.HI.U32 R8, R11.reuse, R8, RZ ;  /* 0x000000080b089227 */ /* 0x048fe200078e00ff */
[----:B--2---:R-:W-:Y:S02]  /*4ad0*/  @!P1 ISETP.NE.AND P0, PT, R12, 0x1, PT ;  /* 0x000000010c00980c */ /* 0x004fe40003f05270 */
[----:B-1----:R-:W-:Y:S01]  /*4ae0*/  @!P1 ISETP.NE.AND P2, PT, R2, 0x1, PT ;  /* 0x000000010200980c */ /* 0x002fe20003f45270 */
[----:B------:R-:W-:Y:S01]  /*4af0*/  SYNCS.ARRIVE.TRANS64.RED.A1T0 RZ, [UR16], RZ ;  /* 0x000000ffffff79a7 */ /* 0x000fe20008100410 */
[C---:B------:R-:W-:Y:S01]  /*4b00*/  @!P1 IMAD.HI.U32 R13, R10.reuse, R13, RZ ;  /* 0x0000000d0a0d9227 */ /* 0x040fe200078e00ff */
[----:B------:R-:W-:Y:S04]  /*4b10*/  @!P1 SHF.R.U32.HI R8, RZ, R9, R8 ;  /* 0x00000009ff089219 */ /* 0x000fe80000011608 */
[----:B------:R-:W-:Y:S01]  /*4b20*/  @!P1 SEL R8, R11, R8, !P2 ;  /* 0x000000080b089207 */ /* 0x000fe20005000000 */
[----:B------:R-:W1:Y:S01]  /*4b30*/  SYNCS.PHASECHK.TRANS64.TRYWAIT P5, [UR13+0x118], R14 ;  /* 0x0001180eff0075a7 */ /* 0x000e6200080a110d */
[----:B-----5:R-:W2:Y:S02]  /*4b40*/  @!P1 LDC R0, c[0x0][0xb20] ;  /* 0x0002c800ff009b82 */ /* 0x020ea40000000800 */
[----:B--2---:R-:W-:Y:S04]  /*4b50*/  @!P1 SHF.R.U32.HI R0, RZ, R0, R13 ;  /* 0x00000000ff009219 */ /* 0x004fe8000001160d */
[----:B------:R-:W-:Y:S05]  /*4b60*/  @!P1 SEL R9, R10, R0, !P0 ;  /* 0x000000000a099207 */ /* 0x000fea0004000000 */
[----:B------:R-:W-:Y:S02]  /*4b70*/  @!P1 IMAD.IADD R0, R9, 0x1, -R8 ;  /* 0x0000000109009824 */ /* 0x000fe400078e0a08 */
[----:B------:R-:W-:Y:S02]  /*4b80*/  @!P1 IMAD.IADD R8, R8, 0x1, -R9 ;  /* 0x0000000108089824 */ /* 0x000fe400078e0a09 */
[----:B------:R-:W-:Y:S02]  /*4b90*/  @!P1 IMAD R11, R0, R2, R11 ;  /* 0x00000002000b9224 */ /* 0x000fe400078e020b */
[----:B------:R-:W-:Y:S01]  /*4ba0*/  @!P1 IMAD R10, R8, R12, R10 ;  /* 0x0000000c080a9224 */ /* 0x000fe200078e020a */
[----:B-1----:R-:W-:Y:S06]  /*4bb0*/  @!P5 BRA `(.L_x_88) ;  /* 0x0000003c0010d947 */ /* 0x002fec0003800000 */
.L_x_184:
[----:B------:R-:W-:Y:S01]  /*4bc0*/  @!P4 IADD3 R2, P0, PT, R30, 0x580, RZ ;  /* 0x000005801e02c810 */ /* 0x000fe20007f1e0ff */
[----:B------:R-:W-:Y:S01]  /*4bd0*/  UMOV UR18, 0x0 ;  /* 0x0000000000127882 */ /* 0x000fe20000000000 */
[----:B------:R-:W-:Y:S01]  /*4be0*/  UMOV UR19, 0x10000000 ;  /* 0x1000000000137882 */ /* 0x000fe20000000000 */
[----:B------:R-:W-:Y:S01]  /*4bf0*/  VOTEU.ALL UP1, P4 ;  /* 0x0000000000ff7886 */ /* 0x000fe20002020000 */
[----:B------:R-:W-:Y:S01]  /*4c00*/  @!P4 R2UR UR9, R2 ;  /* 0x000000000209c2ca */ /* 0x000fe200000e0000 */
[----:B-1----:R-:W-:Y:S01]  /*4c10*/  @!P4 IMAD.X R0, RZ, RZ, R31, P0 ;  /* 0x000000ffff00c224 */ /* 0x002fe200000e061f */
[----:B------:R-:W-:Y:S01]  /*4c20*/  UMOV UR12, UR36 ;  /* 0x00000024000c7c82 */ /* 0x000fe20008000000 */
[----:B------:R-:W-:Y:S01]  /*4c30*/  @P3 R2UR UR36, R26 ;  /* 0x000000001a2432ca */ /* 0x000fe200000e0000 */
[----:B------:R-:W-:Y:S01]  /*4c40*/  @!UP1 ULEA UR15, UR14, UR7, 0xd ;  /* 0x000000070e0f9291 */ /* 0x000fe2000f8e68ff */
[----:B------:R-:W-:Y:S01]  /*4c50*/  ISETP.NE.AND P0, PT, R28, 0x2, PT ;  /* 0x000000021c00780c */ /* 0x000fe20003f05270 */
[----:B------:R-:W-:Y:S01]  /*4c60*/  @!UP1 UIADD3 UR10, UPT, UPT, UR10, 0x20, URZ ;  /* 0x000000200a0a9890 */ /* 0x000fe2000fffe0ff */
[----:B------:R-:W-:Y:S01]  /*4c70*/  @!P4 R2UR UR8, R0 ;  /* 0x000000000008c2ca */ /* 0x000fe200000e0000 */
[----:B------:R-:W-:Y:S01]  /*4c80*/  IMAD.IADD R14, R10, 0x1, R86 ;  /* 0x000000010a0e7824 */ /* 0x000fe200078e0256 */
[----:B------:R-:W-:Y:S01]  /*4c90*/  SEL R0, RZ, 0x1, P0 ;  /* 0x00000001ff007807 */ /* 0x000fe20000000000 */
[----:B------:R-:W-:Y:S01]  /*4ca0*/  IMAD.IADD R15, R11, 0x1, R87 ;  /* 0x000000010b0f7824 */ /* 0x000fe200078e0257 */
[----:B------:R-:W-:Y:S02]  /*4cb0*/  SEL R28, R28, RZ, P0 ;  /* 0x000000ff1c1c7207 */ /* 0x000fe40000000000 */
[----:B------:R-:W-:Y:S01]  /*4cc0*/  IMAD.U32 R8, RZ, RZ, UR9 ;  /* 0x00000009ff087e24 */ /* 0x000fe2000f8e00ff */
[----:B------:R-:W-:Y:S01]  /*4cd0*/  UIADD3 UR9, UPT, UPT, UR13, 0x100, URZ ;  /* 0x000001000d097890 */ /* 0x000fe2000fffe0ff */
[----:B------:R-:W-:Y:S03]  /*4ce0*/  LOP3.LUT R27, R27, R0, RZ, 0x3c, !PT ;  /* 0x000000001b1b7212 */ /* 0x000fe600078e3cff */
[----:B------:R-:W-:Y:S02]  /*4cf0*/  @!P4 R2UR UR16, R8 ;  /* 0x000000000810c2ca */ /* 0x000fe400000e0000 */
[----:B------:R-:W-:Y:S01]  /*4d00*/  IMAD.U32 R9, RZ, RZ, UR8 ;  /* 0x00000008ff097e24 */ /* 0x000fe2000f8e00ff */
[----:B------:R-:W-:Y:S01]  /*4d10*/  @!UP1 UIADD3 UR8, UPT, UPT, UR15, 0x200, URZ ;  /* 0x000002000f089890 */ /* 0x000fe2000fffe0ff */
[----:B------:R-:W-:Y:S01]  /*4d20*/  VOTEU.ALL UP1, P4 ;  /* 0x0000000000ff7886 */ /* 0x000fe20002020000 */
[----:B------:R-:W-:Y:S02]  /*4d30*/  UPRMT UR15, UR37, 0x654, UR9 ;  /* 0x00000654250f7896 */ /* 0x000fe40008000009 */
[----:B------:R-:W-:Y:S11]  /*4d40*/  @!P4 R2UR UR17, R9 ;  /* 0x000000000911c2ca */ /* 0x000ff600000e0000 */
[----:B------:R-:W-:Y:S02]  /*4d50*/  @!UPT UIADD3 URZ, UPT, UPT, URZ, URZ, URZ ;  /* 0x000000fffffff290 */ /* 0x000fe4000fffe0ff */
[----:B------:R2:W-:Y:S01]  /*4d60*/  @!UP1 UTMALDG.3D [UR8], [UR16], desc[UR18] ;  /* 0x00001208100095b4 */ /* 0x0005e20008011000 */
[----:B------:R2:W-:Y:S01]  /*4d70*/  @!P4 SYNCS.ARRIVE.TRANS64.RED.A0TR RZ, [UR13+0x100], R25 ;  /* 0x00010019ffffc9a7 */ /* 0x0005e2000830040d */
[----:B------:R-:W-:Y:S04]  /*4d80*/  UIADD3 UR13, UPT, UPT, UR14, 0x1, URZ ;  /* 0x000000010e0d7890 */ /* 0x000fe8000fffe0ff */
[----:B------:R-:W-:Y:S04]  /*4d90*/  UISETP.NE.AND UP1, UPT, UR13, 0x3, UPT ;  /* 0x000000030d00788c */ /* 0x000fe8000bf25270 */
[----:B------:R-:W-:Y:S02]  /*4da0*/  USEL UR14, URZ, 0x1, UP1 ;  /* 0x00000001ff0e7887 */ /* 0x000fe40008800000 */
[----:B------:R-:W-:Y:S02]  /*4db0*/  USEL UR13, UR13, URZ, UP1 ;  /* 0x000000ff0d0d7287 */ /* 0x000fe40008800000 */
[----:B------:R-:W-:Y:S02]  /*4dc0*/  UPLOP3.LUT UP1, UPT, UPT, UPT, UPT, 0x80, 0x8 ;  /* 0x000000000008789c */ /* 0x000fe40003f2f070 */
[----:B------:R-:W-:Y:S01]  /*4dd0*/  LOP3.LUT R29, R29, UR14, RZ, 0x3c, !PT ;  /* 0x0000000e1d1d7c12 */ /* 0x000fe2000f8e3cff */
[----:B------:R-:W-:Y:S01]  /*4de0*/  SYNCS.ARRIVE.TRANS64.RED.A1T0 RZ, [UR15], RZ ;  /* 0x000000ffffff79a7 */ /* 0x000fe2000810040f */
[----:B------:R-:W-:Y:S07]  /*4df0*/  @P3 BRA `(.L_x_89) ;  /* 0xfffffff4001c3947 */ /* 0x000fee000383ffff */
[----:B------:R-:W-:Y:S01]  /*4e00*/  UIADD3 UR7, UPT, UPT, UR7, 0x118, URZ ;  /* 0x0000011807077890 */ /* 0x000fe2000fffe0ff */
[----:B------:R-:W-:-:S03]  /*4e10*/  SHF.L.U32 R2, R29, 0x1f, RZ ;  /* 0x0000001f1d027819 */ /* 0x000fc600000006ff */
[----:B------:R-:W-:-:S09]  /*4e20*/  ULEA UR4, UR13, UR7, 0x3 ;  /* 0x000000070d047291 */ /* 0x000fd2000f8e18ff */
[----:B------:R-:W1:Y:S02]  /*4e30*/  SYNCS.PHASECHK.TRANS64.TRYWAIT P0, [UR4], R2 ;  /* 0x00000002ff0075a7 */ /* 0x000e640008001104 */
[----:B-1----:R-:W-:Y:S05]  /*4e40*/  @!P0 BRA `(.L_x_90) ;  /* 0x0000003800848947 */ /* 0x002fea0003800000 */
.L_x_186:
        /* <DEDUP_REMOVED lines=9> */
.L_x_188:
[----:B------:R-:W-:-:S04]  /*4ee0*/  UIADD3 UR5, UPT, UPT, UR5, 0x1, URZ ;  /* 0x0000000105057890 */ /* 0x000fc8000fffe0ff */
[----:B------:R-:W-:-:S04]  /*4ef0*/  UISETP.NE.AND UP0, UPT, UR5, 0x3, UPT ;  /* 0x000000030500788c */ /* 0x000fc8000bf05270 */
[----:B------:R-:W-:Y:S02]  /*4f00*/  USEL UR4, URZ, 0x1, UP0 ;  /* 0x00000001ff047887 */ /* 0x000fe40008000000 */
[----:B------:R-:W-:-:S04]  /*4f10*/  USEL UR5, UR5, URZ, UP0 ;  /* 0x000000ff05057287 */ /* 0x000fc80008000000 */
[----:B------:R-:W-:Y:S01]  /*4f20*/  ULEA UR5, UR5, UR7, 0x3 ;  /* 0x0000000705057291 */ /* 0x000fe2000f8e18ff */
[----:B-1----:R-:W-:-:S04]  /*4f30*/  LOP3.LUT R2, R29, UR4, RZ, 0x3c, !PT ;  /* 0x000000041d027c12 */ /* 0x002fc8000f8e3cff */
[----:B------:R-:W-:Y:S01]  /*4f40*/  SHF.L.U32 R2, R2, 0x1f, RZ ;  /* 0x0000001f02027819 */ /* 0x000fe200000006ff */
[----:B------:R-:W-:-:S07]  /*4f50*/  IMAD.U32 R0, RZ, RZ, UR5 ;  /* 0x00000005ff007e24 */ /* 0x000fce000f8e00ff */
.L_x_92:
[----:B-1----:R1:W3:Y:S02]  /*4f60*/  SYNCS.PHASECHK.TRANS64.TRYWAIT P0, [R0+URZ], R2 ;  /* 0x00000002000075a7 */ /* 0x0022e400080011ff */
[----:B---3--:R-:W-:Y:S05]  /*4f70*/  @!P0 NANOSLEEP.SYNCS 0x989680 ;  /* 0x009896800000895d */ /* 0x008fea0003900000 */
[----:B------:R-:W3:Y:S02]  /*4f80*/  @!P0 SYNCS.PHASECHK.TRANS64 P0, [R0+URZ], R2 ;  /* 0x00000002000085a7 */ /* 0x000ee400080010ff */
[----:B--23--:R-:W-:Y:S05]  /*4f90*/  @P0 EXIT ;  /* 0x000000000000094d */ /* 0x00cfea0003800000 */
[----:B------:R-:W-:Y:S05]  /*4fa0*/  BRA `(.L_x_92) ;  /* 0xfffffffc00ec7947 */ /* 0x000fea000383ffff */
.L_x_80:
[----:B------:R-:W-:-:S06]  /*4fb0*/  UISETP.GE.AND UP1, UPT, UR8, 0x4, UPT ;  /* 0x000000040800788c */ /* 0x000fcc000bf26270 */
[----:B------:R-:W-:-:S13]  /*4fc0*/  PLOP3.LUT P0, PT, PT, PT, UP1, 0x80, 0x8 ;  /* 0x000000000008781c */ /* 0x000fda0003f0f018 */
[----:B------:R-:W-:Y:S05]  /*4fd0*/  @!P0 EXIT ;  /* 0x000000000000894d */ /* 0x000fea0003800000 */
[----:B------:R-:W-:Y:S01]  /*4fe0*/  BAR.SYNC.DEFER_BLOCKING 0x6, 0xa0 ;  /* 0x0182800000007b1d */ /* 0x000fe20000010000 */
[C---:B------:R-:W-:Y:S01]  /*4ff0*/  IMAD.SHL.U32 R2, R93.reuse, 0x20, RZ ;  /* 0x000000205d027824 */ /* 0x040fe200078e00ff */
[C---:B------:R-:W-:Y:S01]  /*5000*/  LOP3.LUT R94, R93.reuse, 0x2, RZ, 0xc0, !PT ;  /* 0x000000025d5e7812 */ /* 0x040fe200078ec0ff */
[C---:B------:R-:W-:Y:S01]  /*5010*/  IMAD.SHL.U32 R99, R93.reuse, 0x4, RZ ;  /* 0x000000045d637824 */ /* 0x040fe200078e00ff */
[C---:B------:R-:W-:Y:S01]  /*5020*/  LOP3.LUT R100, R93.reuse, 0x60, RZ, 0xc0, !PT ;  /* 0x000000605d647812 */ /* 0x040fe200078ec0ff */
[C---:B------:R-:W-:Y:S01]  /*5030*/  IMAD.U32 R46, R93.reuse, 0x10000, RZ ;  /* 0x000100005d2e7824 */ /* 0x040fe200078e00ff */
[----:B------:R-:W-:Y:S02]  /*5040*/  UMOV UR48, 0x400 ;  /* 0x0000040000307882 */ /* 0x000fe40000000000 */
[----:B------:R-:W1:Y:S01]  /*5050*/  LDC R91, c[0x0][0x370] ;  /* 0x0000dc00ff5b7b82 */ /* 0x000e620000000800 */
[----:B------:R-:W-:Y:S01]  /*5060*/  ULEA UR48, UR37, UR48, 0x18 ;  /* 0x0000003025307291 */ /* 0x000fe2000f8ec0ff */
[----:B------:R-:W-:Y:S01]  /*5070*/  LOP3.LUT R3, R2, 0xc0, RZ, 0xc0, !PT ;  /* 0x000000c002037812 */ /* 0x000fe200078ec0ff */
[----:B------:R-:W-:Y:S01]  /*5080*/  IMAD.MOV.U32 R45, RZ, RZ, RZ ;  /* 0x000000ffff2d7224 */ /* 0x000fe200078e00ff */
[----:B------:R-:W-:Y:S01]  /*5090*/  LOP3.LUT R93, R93, 0x4, RZ, 0xc0, !PT ;  /* 0x000000045d5d7812 */ /* 0x000fe200078ec0ff */
[----:B------:R-:W-:Y:S01]  /*50a0*/  UIADD3 UR52, UPT, UPT, UR48, 0x200, URZ ;  /* 0x0000020030347890 */ /* 0x000fe2000fffe0ff */
[----:B------:R-:W-:-:S02]  /*50b0*/  LOP3.LUT R99, R3, 0x18, R99, 0xf8, !PT ;  /* 0x0000001803637812 */ /* 0x000fc400078ef863 */
[----:B------:R-:W-:Y:S01]  /*50c0*/  CS2R R96, SRZ ;  /* 0x0000000000607805 */ /* 0x000fe2000001ff00 */
[----:B------:R-:W2:Y:S01]  /*50d0*/  LDC R42, c[0x0][0xb0c] ;  /* 0x0002c300ff2a7b82 */ /* 0x000ea20000000800 */
[----:B------:R-:W-:Y:S01]  /*50e0*/  LOP3.LUT R46, R46, 0x600000, RZ, 0xc0, !PT ;  /* 0x006000002e2e7812 */ /* 0x000fe200078ec0ff */
[----:B------:R-:W-:Y:S01]  /*50f0*/  IMAD.MOV.U32 R103, RZ, RZ, RZ ;  /* 0x000000ffff677224 */ /* 0x000fe200078e00ff */
[----:B------:R-:W-:Y:S01]  /*5100*/  IADD3 R98, PT, PT, -R93, 0x2, RZ ;  /* 0x000000025d627810 */ /* 0x000fe20007ffe1ff */
[----:B------:R-:W-:Y:S01]  /*5110*/  IMAD.MOV R94, RZ, RZ, -R94 ;  /* 0x000000ffff5e7224 */ /* 0x000fe200078e0a5e */
[----:B------:R-:W-:Y:S01]  /*5120*/  LOP3.LUT R99, R99, 0xf20, R2, 0xf8, !PT ;  /* 0x00000f2063637812 */ /* 0x000fe200078ef802 */
[----:B------:R-:W-:Y:S01]  /*5130*/  IMAD.MOV R93, RZ, RZ, -R93 ;  /* 0x000000ffff5d7224 */ /* 0x000fe200078e0a5d */
[----:B------:R-:W4:Y:S01]  /*5140*/  LDCU.64 UR54, c[0x0][0x348] ;  /* 0x00006900ff3677ac */ /* 0x000f220008000a00 */
[----:B------:R-:W1:Y:S01]  /*5150*/  LDC R89, c[0x0][0xb20] ;  /* 0x0002c800ff597b82 */ /* 0x000e620000000800 */
[----:B------:R-:W3:Y:S01]  /*5160*/  LDS R0, [UR48+0x1f0] ;  /* 0x0001f030ff007984 */ /* 0x000ee20008000800 */
[----:B------:R-:W-:Y:S01]  /*5170*/  IMAD.SHL.U32 R98, R98, 0x10, RZ ;  /* 0x0000001062627824 */ /* 0x000fe200078e00ff */
[----:B------:R-:W-:Y:S01]  /*5180*/  LEA R99, R99, UR52, 0x1 ;  /* 0x0000003463637c11 */ /* 0x000fe2000f8e08ff */
[----:B------:R-:W-:Y:S01]  /*5190*/  UMOV UR51, 0x1 ;  /* 0x0000000100337882 */ /* 0x000fe20000000000 */
[----:B------:R-:W-:Y:S01]  /*51a0*/  UMOV UR56, URZ ;  /* 0x000000ff00387c82 */ /* 0x000fe20008000000 */
[----:B------:R-:W1:Y:S02]  /*51b0*/  LDCU.64 UR38, c[0x0][0x888] ;  /* 0x00011100ff2677ac */ /* 0x000e640008000a00 */
[----:B------:R-:W1:Y:S01]  /*51c0*/  LDC R41, c[0x0][0xb30] ;  /* 0x0002cc00ff297b82 */ /* 0x000e620000000800 */
[----:B------:R-:W1:Y:S01]  /*51d0*/  LDCU.64 UR44, c[0x0][0x890] ;  /* 0x00011200ff2c77ac */ /* 0x000e620008000a00 */
[----:B------:R-:W-:Y:S01]  /*51e0*/  UMOV UR50, URZ ;  /* 0x000000ff00327c82 */ /* 0x000fe20008000000 */
[----:B------:R-:W-:-:S05]  /*51f0*/  UMOV UR49, URZ ;  /* 0x000000ff00317c82 */ /* 0x000fca0008000000 */
[----:B------:R-:W1:Y:S08]  /*5200*/  LDC.64 R84, c[0x0][0xb10] ;  /* 0x0002c400ff547b82 */ /* 0x000e700000000a00 */
[----:B------:R-:W1:Y:S08]  /*5210*/  LDC.64 R38, c[0x0][0xb18] ;  /* 0x0002c600ff267b82 */ /* 0x000e700000000a00 */
[----:B------:R-:W1:Y:S08]  /*5220*/  LDC.64 R36, c[0x0][0xb28] ;  /* 0x0002ca00ff247b82 */ /* 0x000e700000000a00 */
[----:B------:R-:W1:Y:S01]  /*5230*/  LDC.64 R82, c[0x0][0x8b0] ;  /* 0x00022c00ff527b82 */ /* 0x000e620000000a00 */
[----:B---3--:R-:W-:-:S07]  /*5240*/  IMAD.IADD R46, R0, 0x1, R46 ;  /* 0x00000001002e7824 */ /* 0x008fce00078e022e */
[----:B------:R-:W3:Y:S08]  /*5250*/  LDC.64 R80, c[0x0][0x8a8] ;  /* 0x00022a00ff507b82 */ /* 0x000ef00000000a00 */
[----:B--2-4-:R-:W1:Y:S02]  /*5260*/  LDC R90, c[0x0][0x374] ;  /* 0x0000dd00ff5a7b82 */ /* 0x014e640000000800 */
.L_x_123:
[C---:B------:R-:W-:Y:S02]  /*5270*/  LEA R0, R103.reuse, UR48, 0x3 ;  /* 0x0000003067007c11 */ /* 0x040fe4000f8e18ff */
[----:B------:R-:W-:Y:S02]  /*5280*/  SHF.L.U32 R2, R96, 0x1f, RZ ;  /* 0x0000001f60027819 */ /* 0x000fe400000006ff */
[----:B------:R-:W-:Y:S02]  /*5290*/  LEA R16, R103, UR48, 0x4 ;  /* 0x0000003067107c11 */ /* 0x000fe4000f8e20ff */
[----:B------:R-:W2:Y:S02]  /*52a0*/  SYNCS.PHASECHK.TRANS64.TRYWAIT P0, [R0+URZ+0x140], R2 ;  /* 0x00014002000075a7 */ /* 0x000ea400080011ff */
[----:B--2---:R-:W-:Y:S05]  /*52b0*/  @!P0 BRA `(.L_x_93) ;  /* 0x0000003400988947 */ /* 0x004fea0003800000 */
.L_x_189:
[----:B------:R-:W4:Y:S01]  /*52c0*/  LDC.64 R10, c[0x0][0xb10] ;  /* 0x0002c400ff0a7b82 */ /* 0x000f220000000a00 */
[----:B------:R-:W3:Y:S01]  /*52d0*/  LDS.128 R16, [R16+0x1d0] ;  /* 0x0001d00010107984 */ /* 0x000ee20000000c00 */
[----:B-1----:R-:W-:Y:S01]  /*52e0*/  ISETP.NE.AND P1, PT, R41, 0x1, PT ;  /* 0x000000012900780c */ /* 0x002fe20003f25270 */
[----:B--2---:R-:W-:Y:S01]  /*52f0*/  VIADD R0, R0, 0x150 ;  /* 0x0000015000007836 */ /* 0x004fe20000000000 */
[----:B------:R-:W-:Y:S04]  /*5300*/  ISETP.GE.AND P0, PT, R40, 0x1, PT ;  /* 0x000000012800780c */ /* 0x000fe80003f06270 */
[----:B------:R-:W1:Y:S01]  /*5310*/  LDC.64 R8, c[0x0][0xb18] ;  /* 0x0002c600ff087b82 */ /* 0x000e620000000a00 */
[----:B------:R-:W-:Y:S01]  /*5320*/  PRMT R0, RZ, 0x654, R0 ;  /* 0x00000654ff007816 */ /* 0x000fe20000000000 */
[----:B------:R-:W-:Y:S01]  /*5330*/  @!PT LDS RZ, [RZ] ;  /* 0x00000000fffff984 */ /* 0x000fe20000000800 */
[----:B------:R-:W-:Y:S01]  /*5340*/  @!PT LDS RZ, [RZ] ;  /* 0x00000000fffff984 */ /* 0x000fe20000000800 */
[----:B------:R-:W-:Y:S01]  /*5350*/  @!PT LDS RZ, [RZ] ;  /* 0x00000000fffff984 */ /* 0x000fe20000000800 */
[----:B------:R-:W-:Y:S01]  /*5360*/  @!PT LDS RZ, [RZ] ;  /* 0x00000000fffff984 */ /* 0x000fe20000000800 */
[----:B------:R2:W-:Y:S06]  /*5370*/  MEMBAR.ALL.CTA ;  /* 0x0000000000007992 */ /* 0x0005ec0000008000 */
[----:B--2---:R-:W2:Y:S01]  /*5380*/  FENCE.VIEW.ASYNC.S ;  /* 0x00000000000073c6 */ /* 0x004ea20000000000 */
[----:B------:R-:W1:Y:S08]  /*5390*/  @!P1 LDC R12, c[0x0][0xb20] ;  /* 0x0002c800ff0c9b82 */ /* 0x000e700000000800 */
[----:B------:R-:W1:Y:S01]  /*53a0*/  @!P1 LDC R7, c[0x0][0xb0c] ;  /* 0x0002c300ff079b82 */ /* 0x000e620000000800 */
[----:B--2---:R2:W-:Y:S01]  /*53b0*/  SYNCS.ARRIVE.TRANS64.RED.A1T0 RZ, [R0+URZ], RZ ;  /* 0x000000ff00ff79a7 */ /* 0x0045e200081004ff */
[----:B---3--:R-:W-:Y:S04]  /*53c0*/  LOP3.LUT P4, RZ, R18, 0x1, RZ, 0xc0, !PT ;  /* 0x0000000112ff7812 */ /* 0x008fe8000788c0ff */
[----:B------:R-:W-:Y:S09]  /*53d0*/  P2R R101, PR, RZ, 0x10 ;  /* 0x00000010ff657803 */ /* 0x000ff20000000000 */
[----:B------:R-:W-:Y:S02]  /*53e0*/  @P4 MOV R44, R16 ;  /* 0x00000010002c4202 */ /* 0x000fe40000000f00 */
[----:B------:R-:W-:Y:S01]  /*53f0*/  @P4 LOP3.LUT R43, R17, 0xffff, RZ, 0xc0, !PT ;  /* 0x0000ffff112b4812 */ /* 0x000fe200078ec0ff */
[----:B--2-4-:R-:W-:Y:S06]  /*5400*/  @!P0 BRA `(.L_x_94) ;  /* 0x0000000000a48947 */ /* 0x014fec0003800000 */
[----:B------:R-:W-:Y:S01]  /*5410*/  IMAD.HI.U32 R0, R90, R39, RZ ;  /* 0x000000275a007227 */ /* 0x000fe200078e00ff */
[----:B------:R-:W-:Y:S02]  /*5420*/  ISETP.NE.AND P0, PT, R38, 0x1, PT ;  /* 0x000000012600780c */ /* 0x000fe40003f05270 */
[----:B------:R-:W-:Y:S01]  /*5430*/  ISETP.NE.AND P2, PT, R40, 0x1, PT ;  /* 0x000000012800780c */ /* 0x000fe20003f45270 */
[----:B------:R-:W-:Y:S01]  /*5440*/  IMAD.HI.U32 R4, R91, R84, RZ ;  /* 0x000000545b047227 */ /* 0x000fe200078e00ff */
[----:B------:R-:W-:Y:S02]  /*5450*/  SHF.R.U32.HI R0, RZ, R89, R0 ;  /* 0x00000059ff007219 */ /* 0x000fe40000011600 */
[----:B------:R-:W-:Y:S01]  /*5460*/  ISETP.NE.AND P3, PT, R42, 0x1, PT ;  /* 0x000000012a00780c */ /* 0x000fe20003f65270 */
[----:B------:R-:W-:Y:S01]  /*5470*/  IMAD.HI.U32 R6, R43, R39, RZ ;  /* 0x000000272b067227 */ /* 0x000fe200078e00ff */
[-C--:B------:R-:W-:Y:S02]  /*5480*/  SHF.R.U32.HI R4, RZ, R85.reuse, R4 ;  /* 0x00000055ff047219 */ /* 0x080fe40000011604 */
[----:B------:R-:W-:Y:S01]  /*5490*/  SEL R0, R90, R0, !P0 ;  /* 0x000000005a007207 */ /* 0x000fe20004000000 */
[----:B------:R-:W-:Y:S01]  /*54a0*/  IMAD.HI.U32 R5, R44, R84, RZ ;  /* 0x000000542c057227 */ /* 0x000fe200078e00ff */
[----:B------:R-:W-:Y:S03]  /*54b0*/  SEL R4, R91, R4, !P3 ;  /* 0x000000045b047207 */ /* 0x000fe60005800000 */
[-C--:B------:R-:W-:Y:S01]  /*54c0*/  IMAD.HI.U32 R3, R0, R36.reuse, RZ ;  /* 0x0000002400037227 */ /* 0x080fe200078e00ff */
[----:B------:R-:W-:Y:S03]  /*54d0*/  SHF.R.U32.HI R5, RZ, R85, R5 ;  /* 0x00000055ff057219 */ /* 0x000fe60000011605 */
[----:B------:R-:W-:Y:S01]  /*54e0*/  IMAD.HI.U32 R2, R4, R36, RZ ;  /* 0x0000002404027227 */ /* 0x000fe200078e00ff */
[----:B------:R-:W-:Y:S02]  /*54f0*/  @P2 SHF.R.U32.HI R0, RZ, R37, R3 ;  /* 0x00000025ff002219 */ /* 0x000fe40000011603 */
[----:B------:R-:W-:Y:S02]  /*5500*/  SHF.R.U32.HI R3, RZ, R89, R6 ;  /* 0x00000059ff037219 */ /* 0x000fe40000011606 */
[----:B------:R-:W-:Y:S01]  /*5510*/  @P2 SHF.R.U32.HI R4, RZ, R37, R2 ;  /* 0x00000025ff042219 */ /* 0x000fe20000011602 */
[----:B------:R-:W-:Y:S01]  /*5520*/  IMAD R0, R40, R0, RZ ;  /* 0x0000000028007224 */ /* 0x000fe200078e02ff */
[----:B------:R-:W-:Y:S02]  /*5530*/  SEL R3, R43, R3, !P0 ;  /* 0x000000032b037207 */ /* 0x000fe40004000000 */
[----:B------:R-:W-:Y:S01]  /*5540*/  SEL R2, R44, R5, !P3 ;  /* 0x000000052c027207 */ /* 0x000fe20005800000 */
[----:B------:R-:W-:Y:S01]  /*5550*/  IMAD R5, R40, R4, RZ ;  /* 0x0000000428057224 */ /* 0x000fe200078e02ff */
[C---:B------:R-:W-:Y:S01]  /*5560*/  ISETP.GE.AND P0, PT, R3.reuse, R0, PT ;  /* 0x000000000300720c */ /* 0x040fe20003f06270 */
[C---:B------:R-:W-:Y:S03]  /*5570*/  IMAD.HI.U32 R0, R3.reuse, R36, RZ ;  /* 0x0000002403007227 */ /* 0x040fe600078e00ff */
[C---:B------:R-:W-:Y:S02]  /*5580*/  ISETP.GE.OR P0, PT, R2.reuse, R5, P0 ;  /* 0x000000050200720c */ /* 0x040fe40000706670 */
[----:B------:R-:W-:Y:S04]  /*5590*/  SHF.R.U32.HI R0, RZ, R37, R0 ;  /* 0x00000025ff007219 */ /* 0x000fe80000011600 */
[C---:B------:R-:W-:Y:S05]  /*55a0*/  SEL R6, R3.reuse, R0, !P2 ;  /* 0x0000000003067207 */ /* 0x040fea0005000000 */
        /* <DEDUP_REMOVED lines=14> */
[----:B------:R-:W-:Y:S07]  /*5690*/  IMAD R43, R3, R38, R43 ;  /* 0x00000026032b7224 */ /* 0x000fee00078e022b */
.L_x_94:
[----:B-1----:R-:W-:Y:S01]  /*56a0*/  @!P1 ISETP.NE.AND P0, PT, R8, 0x1, PT ;  /* 0x000000010800980c */ /* 0x002fe20003f05270 */
[----:B------:R-:W-:Y:S01]  /*56b0*/  @!P1 IMAD.HI.U32 R0, R44, R10, RZ ;  /* 0x0000000a2c009227 */ /* 0x000fe200078e00ff */
[----:B------:R-:W-:Y:S01]  /*56c0*/  @!P1 ISETP.NE.AND P2, PT, R7, 0x1, PT ;  /* 0x000000010700980c */ /* 0x000fe20003f45270 */
[----:B------:R-:W-:Y:S01]  /*56d0*/  ULOP3.LUT UP0, URZ, UR52, 0x1b0, URZ, 0xc0, !UPT ;  /* 0x000001b034ff7892 */ /* 0x000fe2000f80c0ff */
[----:B------:R-:W-:Y:S01]  /*56e0*/  R2UR UR42, R15 ;  /* 0x000000000f2a72ca */ /* 0x000fe200000e0000 */
[----:B------:R-:W-:Y:S01]  /*56f0*/  @!P1 IMAD.HI.U32 R2, R43, R9, RZ ;  /* 0x000000092b029227 */ /* 0x000fe200078e00ff */
[----:B------:R-:W-:Y:S02]  /*5700*/  @!P1 SHF.R.U32.HI R0, RZ, R11, R0 ;  /* 0x0000000bff009219 */ /* 0x000fe40000011600 */
[----:B------:R-:W-:Y:S01]  /*5710*/  R2UR UR41, R14 ;  /* 0x000000000e2972ca */ /* 0x000fe200000e0000 */
[----:B------:R-:W-:Y:S01]  /*5720*/  VIADD R103, R103, 0x1 ;  /* 0x0000000167677836 */ /* 0x000fe20000000000 */
[----:B------:R-:W-:Y:S02]  /*5730*/  @!P1 SHF.R.U32.HI R2, RZ, R12, R2 ;  /* 0x0000000cff029219 */ /* 0x000fe40000011602 */
[----:B------:R-:W-:Y:S02]  /*5740*/  @!P1 SEL R3, R44, R0, !P2 ;  /* 0x000000002c039207 */ /* 0x000fe40005000000 */
[----:B------:R-:W-:Y:S02]  /*5750*/  @!P1 SEL R2, R43, R2, !P0 ;  /* 0x000000022b029207 */ /* 0x000fe40004000000 */
[----:B------:R-:W-:Y:S01]  /*5760*/  @P4 SHF.R.U32.HI R95, RZ, 0x10, R17 ;  /* 0x00000010ff5f4819 */ /* 0x000fe20000011611 */
[----:B------:R-:W-:Y:S02]  /*5770*/  USHF.L.U32 UR42, UR42, 0x7, URZ ;  /* 0x000000072a2a7899 */ /* 0x000fe400080006ff */
[----:B------:R-:W-:Y:S02]  /*5780*/  @!P1 IMAD.IADD R0, R2, 0x1, -R3 ;  /* 0x0000000102009824 */ /* 0x000fe400078e0a03 */
[----:B------:R-:W-:Y:S01]  /*5790*/  @!P1 IMAD.IADD R2, R3, 0x1, -R2 ;  /* 0x0000000103029824 */ /* 0x000fe200078e0a02 */
[----:B------:R-:W-:Y:S01]  /*57a0*/  USHF.L.U32 UR41, UR41, 0x6, URZ ;  /* 0x0000000629297899 */ /* 0x000fe200080006ff */
[----:B------:R-:W-:Y:S02]  /*57b0*/  @!P1 IMAD R44, R0, R7, R44 ;  /* 0x00000007002c9224 */ /* 0x000fe400078e022c */
[----:B------:R-:W-:Y:S01]  /*57c0*/  @!P1 IMAD R43, R2, R8, R43 ;  /* 0x00000008022b9224 */ /* 0x000fe200078e022b */
[----:B------:R-:W-:Y:S08]  /*57d0*/  BRA.U !UP0, `(.L_x_95) ;  /* 0x00000001087c7547 */ /* 0x000ff0000b800000 */
[----:B------:R-:W1:Y:S01]  /*57e0*/  LDCU.64 UR8, c[0x4][0x80] ;  /* 0x01001000ff0877ac */ /* 0x000e620008000a00 */
[----:B------:R-:W-:Y:S01]  /*57f0*/  MOV R2, 0x0 ;  /* 0x0000000000027802 */ /* 0x000fe20000000f00 */
[----:B------:R-:W-:Y:S02]  /*5800*/  HFMA2 R12, -RZ, RZ, 0, 5.9604644775390625e-08 ;  /* 0x00000001ff0c7431 */ /* 0x000fe400000001ff */
[----:B------:R-:W-:Y:S01]  /*5810*/  IMAD.MOV.U32 R8, RZ, RZ, 0x70 ;  /* 0x00000070ff087424 */ /* 0x000fe200078e00ff */
[----:B------:R2:W3:Y:S01]  /*5820*/  LDC.64 R14, c[0x4][R2] ;  /* 0x01000000020e7b82 */ /* 0x0004e20000000a00 */
[----:B------:R-:W4:Y:S01]  /*5830*/  LDCU.64 UR6, c[0x4][0x88] ;  /* 0x01001100ff0677ac */ /* 0x000f220008000a00 */
[----:B------:R-:W-:Y:S01]  /*5840*/  IMAD.MOV.U32 R13, RZ, RZ, RZ ;  /* 0x000000ffff0d7224 */ /* 0x000fe200078e00ff */
[----:B------:R-:W2:Y:S01]  /*5850*/  LDCU.64 UR4, c[0x4][0x8] ;  /* 0x01000100ff0477ac */ /* 0x000ea20008000a00 */
[----:B-1----:R-:W-:Y:S01]  /*5860*/  MOV R5, UR9 ;  /* 0x0000000900057c02 */ /* 0x002fe20008000f00 */
[----:B------:R-:W-:Y:S01]  /*5870*/  IMAD.U32 R4, RZ, RZ, UR8 ;  /* 0x00000008ff047e24 */ /* 0x000fe2000f8e00ff */
[----:B----4-:R-:W-:Y:S01]  /*5880*/  MOV R7, UR7 ;  /* 0x0000000700077c02 */ /* 0x010fe20008000f00 */
[----:B------:R-:W-:Y:S01]  /*5890*/  IMAD.U32 R6, RZ, RZ, UR6 ;  /* 0x00000006ff067e24 */ /* 0x000fe2000f8e00ff */
[----:B--2---:R-:W-:Y:S01]  /*58a0*/  MOV R11, UR5 ;  /* 0x00000005000b7c02 */ /* 0x004fe20008000f00 */
[----:B------:R-:W-:Y:S02]  /*58b0*/  IMAD.U32 R10, RZ, RZ, UR4 ;  /* 0x00000004ff0a7e24 */ /* 0x000fe4000f8e00ff */
[----:B------:R-:W-:Y:S07]  /*58c0*/  LEPC R20, `(.L_x_96) ;  /* 0x000000001014794e */ /* 0x000fee0000000000 */
[----:B---3-5:R-:W-:Y:S05]  /*58d0*/  CALL.ABS.NOINC R14 ;  /* 0x000000000e007343 */ /* 0x028fea0003c00000 */
.L_x_96:
[----:B------:R-:W1:Y:S01]  /*58e0*/  LDCU.64 UR8, c[0x4][0x80] ;  /* 0x01001000ff0877ac */ /* 0x000e620008000a00 */
[----:B------:R-:W2:Y:S01]  /*58f0*/  LDC.64 R2, c[0x4][R2] ;  /* 0x0100000002027b82 */ /* 0x000ea20000000a00 */
[----:B------:R-:W-:Y:S02]  /*5900*/  HFMA2 R12, -RZ, RZ, 0, 5.9604644775390625e-08 ;  /* 0x00000001ff0c7431 */ /* 0x000fe400000001ff */
[----:B------:R-:W-:Y:S02]  /*5910*/  IMAD.MOV.U32 R8, RZ, RZ, 0x70 ;  /* 0x00000070ff087424 */ /* 0x000fe400078e00ff */
[----:B------:R-:W-:Y:S01]  /*5920*/  IMAD.MOV.U32 R13, RZ, RZ, RZ ;  /* 0x000000ffff0d7224 */ /* 0x000fe200078e00ff */
[----:B------:R-:W3:Y:S01]  /*5930*/  LDCU.64 UR6, c[0x4][0x88] ;  /* 0x01001100ff0677ac */ /* 0x000ee20008000a00 */
[----:B------:R-:W4:Y:S01]  /*5940*/  LDCU.64 UR4, c[0x4][0x8] ;  /* 0x01000100ff0477ac */ /* 0x000f220008000a00 */
[----:B-1----:R-:W-:Y:S02]  /*5950*/  MOV R4, UR8 ;  /* 0x0000000800047c02 */ /* 0x002fe40008000f00 */
[----:B------:R-:W-:Y:S02]  /*5960*/  MOV R5, UR9 ;  /* 0x0000000900057c02 */ /* 0x000fe40008000f00 */
[----:B---3--:R-:W-:Y:S01]  /*5970*/  MOV R7, UR7 ;  /* 0x0000000700077c02 */ /* 0x008fe20008000f00 */
[----:B------:R-:W-:Y:S01]  /*5980*/  IMAD.U32 R6, RZ, RZ, UR6 ;  /* 0x00000006ff067e24 */ /* 0x000fe2000f8e00ff */
[----:B----4-:R-:W-:Y:S01]  /*5990*/  MOV R11, UR5 ;  /* 0x00000005000b7c02 */ /* 0x010fe20008000f00 */
[----:B------:R-:W-:Y:S02]  /*59a0*/  IMAD.U32 R10, RZ, RZ, UR4 ;  /* 0x00000004ff0a7e24 */ /* 0x000fe4000f8e00ff */
[----:B------:R-:W-:Y:S07]  /*59b0*/  LEPC R20, `(.L_x_95) ;  /* 0x000000001014794e */ /* 0x000fee0000000000 */
[----:B--2---:R-:W-:Y:S05]  /*59c0*/  CALL.ABS.NOINC R2 ;  /* 0x0000000002007343 */ /* 0x004fea0003c00000 */
.L_x_95:
[----:B------:R-:W-:Y:S01]  /*59d0*/  ISETP.NE.U32.AND P4, PT, R82, RZ, PT ;  /* 0x000000ff5200720c */ /* 0x000fe20003f85070 */
[----:B------:R-:W-:Y:S01]  /*59e0*/  UISETP.NE.AND UP2, UPT, UR53, URZ, UPT ;  /* 0x000000ff3500728c */ /* 0x000fe2000bf45270 */
[----:B------:R-:W-:Y:S01]  /*59f0*/  ISETP.NE.U32.AND P2, PT, RZ, UR38, PT ;  /* 0x00000026ff007c0c */ /* 0x000fe2000bf45070 */
[----:B------:R-:W-:Y:S01]  /*5a00*/  UISETP.NE.U32.AND UP1, UPT, UR44, URZ, UPT ;  /* 0x000000ff2c00728c */ /* 0x000fe2000bf25070 */
[----:B------:R-:W-:Y:S01]  /*5a10*/  ISETP.NE.AND.EX P4, PT, R83, RZ, PT, P4 ;  /* 0x000000ff5300720c */ /* 0x000fe20003f85340 */
[----:B------:R-:W-:Y:S01]  /*5a20*/  UPLOP3.LUT UP0, UPT, UPT, UPT, UPT, 0x40, 0x4 ;  /* 0x000000000004789c */ /* 0x000fe20003f0e870 */
[----:B------:R-:W-:Y:S01]  /*5a30*/  ISETP.NE.AND.EX P2, PT, RZ, UR39, PT, P2 ;  /* 0x00000027ff007c0c */ /* 0x000fe2000bf45320 */
[----:B------:R-:W-:Y:S01]  /*5a40*/  UISETP.NE.AND.EX UP1, UPT, UR45, URZ, UPT, UP1 ;  /* 0x000000ff2d00728c */ /* 0x000fe2000bf25310 */
[----:B------:R-:W-:Y:S04]  /*5a50*/  PLOP3.LUT P1, PT, PT, PT, UP2, 0x80, 0x8 ;  /* 0x000000000008781c */ /* 0x000fe80003f2f028 */
[----:B------:R-:W-:Y:S06]  /*5a60*/  @UP2 UPLOP3.LUT UP0, UPT, UPT, UPT, UP1, 0x80, 0x8 ;  /* 0x000000000008289c */ /* 0x000fec0003f0f010 */
[----:B------:R-:W-:Y:S01]  /*5a70*/  PLOP3.LUT P0, PT, PT, PT, UP0, 0x80, 0x8 ;  /* 0x000000000008781c */ /* 0x000fe20003f0f008 */
[----:B------:R-:W-:Y:S01]  /*5a80*/  @!UPT UIADD3 URZ, UPT, UPT, URZ, URZ, URZ ;  /* 0x000000fffffff290 */ /* 0x000fe2000fffe0ff */
[----:B------:R-:W-:Y:S11]  /*5a90*/  BRA.U !UP1, `(.L_x_97) ;  /* 0x0000000109387547 */ /* 0x000ff6000b800000 */
[----:B------:R-:W-:Y:S01]  /*5aa0*/  UISETP.NE.U32.AND UP0, UPT, UR38, URZ, UPT ;  /* 0x000000ff2600728c */ /* 0x000fe2000bf05070 */
[----:B------:R-:W-:Y:S02]  /*5ab0*/  HFMA2 R0, -RZ, RZ, 0, 5.9604644775390625e-08 ;  /* 0x00000001ff007431 */ /* 0x000fe400000001ff */
[----:B------:R-:W-:Y:S01]  /*5ac0*/  IMAD.MOV.U32 R88, RZ, RZ, 0x1 ;  /* 0x00000001ff587424 */ /* 0x000fe200078e00ff */
[----:B------:R-:W-:Y:S06]  /*5ad0*/  UISETP.NE.AND.EX UP0, UPT, UR39, URZ, UPT, UP0 ;  /* 0x000000ff2700728c */ /* 0x000fec000bf05300 */
[----:B------:R-:W-:Y:S05]  /*5ae0*/  PLOP3.LUT P3, PT, PT, PT, UP0, 0x80, 0x8 ;  /* 0x000000000008781c */ /* 0x000fea0003f6f008 */
[----:B------:R-:W1:Y:S01]  /*5af0*/  @UP0 LDCU.64 UR6, c[0x0][0x888] ;  /* 0x00011100ff0607ac */ /* 0x000e620008000a00 */
[----:B------:R-:W-:Y:S07]  /*5b00*/  @UP0 UIMAD UR4, UR36, UR44, URZ ;  /* 0x0000002c240402a4 */ /* 0x000fee000f8e02ff */
[----:B------:R-:W-:Y:S01]  /*5b10*/  @!P3 PRMT R88, R0, 0x7610, R88 ;  /* 0x000076100058b816 */ /* 0x000fe20000000058 */
[----:B-1----:R-:W-:Y:S03]  /*5b20*/  @UP0 UIMAD.WIDE UR6, UR4, 0x4, UR6 ;  /* 0x00000004040608a5 */ /* 0x002fe6000f8e0206 */
[----:B------:R-:W1:Y:S03]  /*5b30*/  @!UP0 LDCU UR4, c[0x0][0x880] ;  /* 0x00011000ff0487ac */ /* 0x000e660008000800 */
[----:B------:R-:W-:Y:S01]  /*5b40*/  IMAD.U32 R2, RZ, RZ, UR6 ;  /* 0x00000006ff027e24 */ /* 0x000fe2000f8e00ff */
[----:B------:R-:W-:Y:S05]  /*5b50*/  MOV R3, UR7 ;  /* 0x0000000700037c02 */ /* 0x000fea0008000f00 */
[----:B-----5:R2:W5:Y:S02]  /*5b60*/  @P3 LDG.E R49, desc[UR46][R2.64] ;  /* 0x0000002e02313981 */ /* 0x020564000c1e1900 */
[----:B-12---:R-:W-:Y:S02]  /*5b70*/  @!P3 IMAD.U32 R49, RZ, RZ, UR4 ;  /* 0x00000004ff31be24 */ /* 0x006fe4000f8e00ff */
.L_x_97:
[----:B------:R-:W-:Y:S05]  /*5b80*/  @!P4 BRA `(.L_x_98) ;  /* 0x000000000020c947 */ /* 0x000fea0003800000 */
[----:B------:R-:W-:Y:S04]  /*5b90*/  ISETP.NE.U32.AND P3, PT, R80, RZ, PT ;  /* 0x000000ff5000720c */ /* 0x000fe80003f65070 */
[----:B------:R-:W-:Y:S11]  /*5ba0*/  ISETP.NE.AND.EX P3, PT, R81, RZ, PT, P3 ;  /* 0x000000ff5100720c */ /* 0x000ff60003f65330 */
[----:B------:R-:W-:Y:S02]  /*5bb0*/  @!UPT UIADD3 URZ, UPT, UPT, URZ, URZ, URZ ;  /* 0x000000fffffff290 */ /* 0x000fe4000fffe0ff */
[----:B------:R-:W1:Y:S01]  /*5bc0*/  @P3 LDC.64 R2, c[0x0][0x8a8] ;  /* 0x00022a00ff023b82 */ /* 0x000e620000000a00 */
[----:B------:R-:W-:Y:S04]  /*5bd0*/  @P3 IMAD R0, R82, UR36, RZ ;  /* 0x0000002452003c24 */ /* 0x000fe8000f8e02ff */
[----:B-1----:R-:W-:Y:S05]  /*5be0*/  @P3 IMAD.WIDE R2, R0, 0x4, R2 ;  /* 0x0000000400023825 */ /* 0x002fea00078e0202 */
[----:B-----5:R1:W5:Y:S02]  /*5bf0*/  @P3 LDG.E R47, desc[UR46][R2.64] ;  /* 0x0000002e022f3981 */ /* 0x020364000c1e1900 */
[----:B-1----:R-:W2:Y:S02]  /*5c00*/  @!P3 LDC R47, c[0x0][0x8a0] ;  /* 0x00022800ff2fbb82 */ /* 0x002ea40000000800 */
.L_x_98:
[----:B-----5:R-:W-:Y:S01]  /*5c10*/  FSETP.NEU.AND P3, PT, R49, RZ, PT ;  /* 0x000000ff3100720b */ /* 0x020fe20003f6d000 */
[----:B------:R-:W-:Y:S01]  /*5c20*/  ULOP3.LUT UR4, UR51, 0x1, URZ, 0x3c, !UPT ;  /* 0x0000000133047892 */ /* 0x000fe2000f8e3cff */
[----:B------:R-:W-:Y:S01]  /*5c30*/  SEL R4, RZ, 0xffffffff, P2 ;  /* 0xffffffffff047807 */ /* 0x000fe20001000000 */
[----:B------:R-:W-:Y:S01]  /*5c40*/  IMAD.U32 R72, RZ, RZ, UR56 ;  /* 0x00000038ff487e24 */ /* 0x000fe2000f8e00ff */
[----:B------:R-:W-:Y:S01]  /*5c50*/  @P1 LOP3.LUT P2, RZ, R88, 0xff, RZ, 0xc0, !PT ;  /* 0x000000ff58ff1812 */ /* 0x000fe2000784c0ff */
[----:B------:R-:W-:Y:S01]  /*5c60*/  IMAD.SHL.U32 R106, R94, 0x10, RZ ;  /* 0x000000105e6a7824 */ /* 0x000fe200078e00ff */
[----:B------:R-:W-:Y:S01]  /*5c70*/  @P1 SEL R0, RZ, 0xffffffff, P3 ;  /* 0xffffffffff001807 */ /* 0x000fe20001800000 */
[----:B------:R-:W-:Y:S01]  /*5c80*/  IMAD.U32 R107, RZ, RZ, UR4 ;  /* 0x00000004ff6b7e24 */ /* 0x000fe2000f8e00ff */
[----:B------:R-:W-:Y:S01]  /*5c90*/  LEA R73, R45, UR48, 0x3 ;  /* 0x000000302d497c11 */ /* 0x000fe2000f8e18ff */
[----:B------:R-:W-:Y:S01]  /*5ca0*/  IMAD.SHL.U32 R72, R72, 0x2000, RZ ;  /* 0x0000200048487824 */ /* 0x000fe200078e00ff */
[----:B------:R-:W-:Y:S01]  /*5cb0*/  @P0 SEL R0, R4, R0, !P2 ;  /* 0x0000000004000207 */ /* 0x000fe20005000000 */
[----:B------:R-:W-:Y:S01]  /*5cc0*/  IMAD.SHL.U32 R105, R93, 0x10, RZ ;  /* 0x000000105d697824 */ /* 0x000fe200078e00ff */
[----:B------:R-:W-:Y:S01]  /*5cd0*/  PLOP3.LUT P2, PT, PT, PT, UP1, 0x80, 0x8 ;  /* 0x000000000008781c */ /* 0x000fe20003f4f018 */
[----:B------:R-:W-:Y:S01]  /*5ce0*/  IMAD.IADD R67, R99, 0x1, R72 ;  /* 0x0000000163437824 */ /* 0x000fe200078e0248 */
[----:B------:R-:W-:Y:S01]  /*5cf0*/  @P1 LOP3.LUT R0, R0, 0x1, RZ, 0xc0, !PT ;  /* 0x0000000100001812 */ /* 0x000fe200078ec0ff */
[----:B------:R-:W-:Y:S01]  /*5d00*/  BSSY B1, `(.L_x_99) ;  /* 0x0000039000017945 */ /* 0x000fe20003800000 */
[----:B------:R-:W-:Y:S01]  /*5d10*/  LOP3.LUT P4, R102, R88, 0xff, RZ, 0xc0, !PT ;  /* 0x000000ff58667812 */ /* 0x000fe2000788c0ff */
[----:B------:R-:W-:Y:S01]  /*5d20*/  IMAD.IADD R66, R67, 0x1, R106 ;  /* 0x0000000143427824 */ /* 0x000fe200078e026a */
[----:B------:R-:W-:Y:S01]  /*5d30*/  ISETP.NE.U32.OR P5, PT, R0, 0x1, !P1 ;  /* 0x000000010000780c */ /* 0x000fe20004fa5470 */
[----:B------:R-:W-:Y:S01]  /*5d40*/  IMAD.U32 R0, RZ, RZ, UR56 ;  /* 0x00000038ff007e24 */ /* 0x000fe2000f8e00ff */
[----:B------:R-:W-:Y:S01]  /*5d50*/  SEL R3, RZ, 0xffffffff, P3 ;  /* 0xffffffffff037807 */ /* 0x000fe20001800000 */
[----:B------:R-:W-:Y:S01]  /*5d60*/  IMAD.MOV.U32 R75, RZ, RZ, 0x1 ;  /* 0x00000001ff4b7424 */ /* 0x000fe200078e00ff */
[----:B------:R-:W-:Y:S01]  /*5d70*/  P2R R104, PR, RZ, 0x20 ;  /* 0x00000020ff687803 */ /* 0x000fe20000000000 */
[----:B------:R-:W-:Y:S01]  /*5d80*/  IMAD R48, R45, 0x40, R46 ;  /* 0x000000402d307824 */ /* 0x000fe200078e022e */
[----:B------:R-:W-:Y:S01]  /*5d90*/  LEA R0, R0, UR48, 0x3 ;  /* 0x0000003000007c11 */ /* 0x000fe2000f8e18ff */
[----:B------:R-:W-:Y:S01]  /*5da0*/  IMAD.U32 R74, RZ, RZ, UR56 ;  /* 0x00000038ff4a7e24 */ /* 0x000fe2000f8e00ff */
[----:B------:R-:W-:Y:S02]  /*5db0*/  @P2 SEL R3, R4, R3, !P4 ;  /* 0x0000000304032207 */ /* 0x000fe40006000000 */
[----:B------:R-:W-:Y:S02]  /*5dc0*/  CS2R R78, SRZ ;  /* 0x00000000004e7805 */ /* 0x000fe4000001ff00 */
[----:B------:R-:W-:Y:S02]  /*5dd0*/  CS2R R76, SRZ ;  /* 0x00000000004c7805 */ /* 0x000fe4000001ff00 */
[----:B------:R-:W-:Y:S02]  /*5de0*/  CS2R R70, SRZ ;  /* 0x0000000000467805 */ /* 0x000fe4000001ff00 */
[----:B------:R-:W-:Y:S02]  /*5df0*/  LOP3.LUT R3, R3, 0x1, RZ, 0xc0, !PT ;  /* 0x0000000103037812 */ /* 0x000fe400078ec0ff */
[----:B------:R-:W-:Y:S02]  /*5e00*/  CS2R R68, SRZ ;  /* 0x0000000000447805 */ /* 0x000fe4000001ff00 */
[----:B------:R-:W-:Y:S02]  /*5e10*/  @P5 SHF.L.U32 R2, R107, 0x1f, RZ ;  /* 0x0000001f6b025819 */ /* 0x000fe400000006ff */
[----:B------:R-:W-:Y:S02]  /*5e20*/  CS2R R62, SRZ ;  /* 0x00000000003e7805 */ /* 0x000fe4000001ff00 */
[----:B------:R-:W-:Y:S02]  /*5e30*/  ISETP.NE.U32.AND P2, PT, R3, 0x1, PT ;  /* 0x000000010300780c */ /* 0x000fe40003f45070 */
[----:B------:R-:W-:Y:S01]  /*5e40*/  CS2R R60, SRZ ;  /* 0x00000000003c7805 */ /* 0x000fe2000001ff00 */
[----:B------:R1:W3:Y:S01]  /*5e50*/  @P5 SYNCS.PHASECHK.TRANS64.TRYWAIT P1, [R0+URZ+0x100], R2 ;  /* 0x00010002000055a7 */ /* 0x0002e200080211ff */
[----:B------:R-:W-:Y:S02]  /*5e60*/  CS2R R58, SRZ ;  /* 0x00000000003a7805 */ /* 0x000fe4000001ff00 */
[----:B------:R-:W-:Y:S02]  /*5e70*/  P2R R108, PR, RZ, 0x4 ;  /* 0x00000004ff6c7803 */ /* 0x000fe40000000000 */
[----:B------:R-:W-:Y:S01]  /*5e80*/  CS2R R56, SRZ ;  /* 0x0000000000387805 */ /* 0x000fe2000001ff00 */
[----:B------:R-:W-:Y:S02]  /*5e90*/  IMAD.IADD R65, R67, 0x1, R105 ;  /* 0x0000000143417824 */ /* 0x000fe400078e0269 */
[----:B------:R-:W-:Y:S01]  /*5ea0*/  IMAD.IADD R64, R98, 0x1, R66 ;  /* 0x0000000162407824 */ /* 0x000fe200078e0242 */
[----:B-1----:R-:W-:Y:S04]  /*5eb0*/  SHF.L.U32 R2, R97, 0x1f, RZ ;  /* 0x0000001f61027819 */ /* 0x002fe800000006ff */
[----:B------:R1:W4:Y:S01]  /*5ec0*/  SYNCS.PHASECHK.TRANS64.TRYWAIT P0, [R73+URZ+0x160], R2 ;  /* 0x00016002490075a7 */ /* 0x00032200080011ff */
[----:B---3--:R-:W-:Y:S01]  /*5ed0*/  @P5 SEL R75, RZ, 0x1, !P1 ;  /* 0x00000001ff4b5807 */ /* 0x008fe20004800000 */
[----:B-1----:R-:W-:Y:S06]  /*5ee0*/  @!P5 BRA `(.L_x_100) ;  /* 0x000000000068d947 */ /* 0x002fec0003800000 */
[----:B------:R-:W-:Y:S01]  /*5ef0*/  ISETP.NE.AND P1, PT, R75, RZ, PT ;  /* 0x000000ff4b00720c */ /* 0x000fe20003f25270 */
[----:B------:R-:W-:Y:S01]  /*5f00*/  BSSY B0, `(.L_x_101) ;  /* 0x000000d000007945 */ /* 0x000fe20003800000 */
[----:B------:R-:W-:Y:S02]  /*5f10*/  CS2R R58, SRZ ;  /* 0x00000000003a7805 */ /* 0x000fe4000001ff00 */
[----:B------:R-:W-:Y:S02]  /*5f20*/  CS2R R56, SRZ ;  /* 0x0000000000387805 */ /* 0x000fe4000001ff00 */
[----:B------:R-:W-:Y:S02]  /*5f30*/  CS2R R62, SRZ ;  /* 0x00000000003e7805 */ /* 0x000fe4000001ff00 */
[----:B------:R-:W-:Y:S02]  /*5f40*/  CS2R R60, SRZ ;  /* 0x00000000003c7805 */ /* 0x000fe4000001ff00 */
[----:B------:R-:W-:Y:S02]  /*5f50*/  CS2R R70, SRZ ;  /* 0x0000000000467805 */ /* 0x000fe4000001ff00 */
[----:B------:R-:W-:Y:S02]  /*5f60*/  CS2R R68, SRZ ;  /* 0x0000000000447805 */ /* 0x000fe4000001ff00 */
[----:B------:R-:W-:Y:S02]  /*5f70*/  CS2R R78, SRZ ;  /* 0x00000000004e7805 */ /* 0x000fe4000001ff00 */
[----:B------:R-:W-:Y:S01]  /*5f80*/  CS2R R76, SRZ ;  /* 0x00000000004c7805 */ /* 0x000fe2000001ff00 */
[----:B------:R-:W-:Y:S06]  /*5f90*/  @P1 BRA `(.L_x_102) ;  /* 0x00000000000c1947 */ /* 0x000fec0003800000 */
[----:B------:R-:W-:Y:S04]  /*5fa0*/  SHF.L.U32 R3, R107, 0x1f, RZ ;  /* 0x0000001f6b037819 */ /* 0x000fe800000006ff */
[----:B------:R-:W1:Y:S02]  /*5fb0*/  SYNCS.PHASECHK.TRANS64.TRYWAIT P1, [R0+URZ+0x100], R3 ;  /* 0x00010003000075a7 */ /* 0x000e6400080211ff */
[----:B-1----:R-:W-:Y:S05]  /*5fc0*/  @!P1 BRA `(.L_x_103) ;  /* 0x0000002800689947 */ /* 0x002fea0003800000 */
.L_x_102:
[----:B------:R-:W-:Y:S05]  /*5fd0*/  BSYNC B0 ;  /* 0x0000000000007941 */ /* 0x000fea0003800000 */
.L_x_101:
[----:B------:R-:W-:Y:S01]  /*5fe0*/  ISETP.NE.AND P1, PT, R108, RZ, PT ;  /* 0x000000ff6c00720c */ /* 0x000fe20003f25270 */
[----:B------:R-:W-:Y:S04]  /*5ff0*/  UIADD3 UR5, UPT, UPT, UR56, 0x1, URZ ;  /* 0x0000000138057890 */ /* 0x000fe8000fffe0ff */
[----:B------:R-:W-:Y:S04]  /*6000*/  UISETP.NE.AND UP0, UPT, UR5, 0x3, UPT ;  /* 0x000000030500788c */ /* 0x000fe8000bf05270 */
[----:B------:R-:W-:Y:S02]  /*6010*/  USEL UR4, URZ, 0x1, UP0 ;  /* 0x00000001ff047887 */ /* 0x000fe40008000000 */
[----:B------:R-:W-:Y:S02]  /*6020*/  USEL UR5, UR5, URZ, UP0 ;  /* 0x000000ff05057287 */ /* 0x000fe40008000000 */
[----:B------:R3:W1:Y:S02]  /*6030*/  @P1 LDS.128 R56, [R67] ;  /* 0x0000000043381984 */ /* 0x0006640000000c00 */
[----:B------:R-:W-:Y:S02]  /*6040*/  LOP3.LUT R107, R107, UR4, RZ, 0x3c, !PT ;  /* 0x000000046b6b7c12 */ /* 0x000fe4000f8e3cff */
[----:B------:R3:W1:Y:S01]  /*6050*/  @P1 LDS.128 R60, [R66+0x10] ;  /* 0x00001000423c1984 */ /* 0x0006620000000c00 */
[----:B------:R-:W-:Y:S03]  /*6060*/  IMAD.U32 R74, RZ, RZ, UR5 ;  /* 0x00000005ff4a7e24 */ /* 0x000fe6000f8e00ff */
[----:B------:R3:W1:Y:S04]  /*6070*/  @P1 LDS.128 R68, [R65+0x20] ;  /* 0x0000200041441984 */ /* 0x0006680000000c00 */
[----:B------:R3:W1:Y:S02]  /*6080*/  @P1 LDS.128 R76, [R64+0x10] ;  /* 0x00001000404c1984 */ /* 0x0006640000000c00 */
.L_x_100:
[----:B------:R-:W-:Y:S05]  /*6090*/  BSYNC B1 ;  /* 0x0000000000017941 */ /* 0x000fea0003800000 */
.L_x_99:
[----:B-1----:R-:W-:Y:S04]  /*60a0*/  SHF.R.U32.HI R0, RZ, 0x15, R48 ;  /* 0x00000015ff007819 */ /* 0x002fe80000011630 */
[----:B------:R-:W-:Y:S01]  /*60b0*/  LOP3.LUT P1, RZ, R0, 0x3, R92, 0x48, !PT ;  /* 0x0000000300ff7812 */ /* 0x000fe2000782485c */
[----:B------:R-:W-:Y:S01]  /*60c0*/  @!UPT UIADD3 URZ, UPT, UPT, URZ, URZ, URZ ;  /* 0x000000fffffff290 */ /* 0x000fe2000fffe0ff */
[----:B----4-:R-:W-:Y:S11]  /*60d0*/  @P0 BRA `(.L_x_104) ;  /* 0x0000000000080947 */ /* 0x010ff60003800000 */
[----:B------:R-:W1:Y:S02]  /*60e0*/  SYNCS.PHASECHK.TRANS64.TRYWAIT P0, [R73+URZ+0x160], R2 ;  /* 0x00016002490075a7 */ /* 0x000e6400080011ff */
[----:B-1----:R-:W-:Y:S05]  /*60f0*/  @!P0 BRA `(.L_x_105) ;  /* 0x0000002800308947 */ /* 0x002fea0003800000 */
.L_x_104:
[----:B------:R-:W-:Y:S05]  /*6100*/  @!P1 BRA `(.L_x_106) ;  /* 0x0000000000409947 */ /* 0x000fea0003800000 */
[----:B------:R-:W4:Y:S01]  /*6110*/  LDCU.64 UR8, c[0x4][0x70] ;  /* 0x01000e00ff0877ac */ /* 0x000f220008000a00 */
[----:B------:R-:W-:Y:S01]  /*6120*/  MOV R3, 0x0 ;  /* 0x0000000000037802 */ /* 0x000fe20000000f00 */
[----:B------:R-:W-:Y:S02]  /*6130*/  HFMA2 R12, -RZ, RZ, 0, 5.9604644775390625e-08 ;  /* 0x00000001ff0c7431 */ /* 0x000fe400000001ff */
[----:B------:R-:W-:Y:S02]  /*6140*/  IMAD.MOV.U32 R8, RZ, RZ, 0x192 ;  /* 0x00000192ff087424 */ /* 0x000fe400078e00ff */
[----:B------:R-:W-:Y:S01]  /*6150*/  IMAD.MOV.U32 R13, RZ, RZ, RZ ;  /* 0x000000ffff0d7224 */ /* 0x000fe200078e00ff */
[----:B------:R-:W5:Y:S01]  /*6160*/  LDCU.64 UR6, c[0x4][0x78] ;  /* 0x01000f00ff0677ac */ /* 0x000f620008000a00 */
[----:B-1----:R-:W1:Y:S01]  /*6170*/  LDC.64 R2, c[0x4][R3] ;  /* 0x0100000003027b82 */ /* 0x002e620000000a00 */
[----:B------:R-:W2:Y:S01]  /*6180*/  LDCU.64 UR4, c[0x4][0x10] ;  /* 0x01000200ff0477ac */ /* 0x000ea20008000a00 */
[----:B----4-:R-:W-:Y:S01]  /*6190*/  MOV R5, UR9 ;  /* 0x0000000900057c02 */ /* 0x010fe20008000f00 */
[----:B------:R-:W-:Y:S01]  /*61a0*/  IMAD.U32 R4, RZ, RZ, UR8 ;  /* 0x00000008ff047e24 */ /* 0x000fe2000f8e00ff */
[----:B-----5:R-:W-:Y:S01]  /*61b0*/  MOV R7, UR7 ;  /* 0x0000000700077c02 */ /* 0x020fe20008000f00 */
[----:B------:R-:W-:Y:S01]  /*61c0*/  IMAD.U32 R6, RZ, RZ, UR6 ;  /* 0x00000006ff067e24 */ /* 0x000fe2000f8e00ff */
[----:B--2---:R-:W-:Y:S01]  /*61d0*/  MOV R11, UR5 ;  /* 0x00000005000b7c02 */ /* 0x004fe20008000f00 */
[----:B------:R-:W-:Y:S02]  /*61e0*/  IMAD.U32 R10, RZ, RZ, UR4 ;  /* 0x00000004ff0a7e24 */ /* 0x000fe4000f8e00ff */
[----:B------:R-:W-:Y:S07]  /*61f0*/  LEPC R20, `(.L_x_106) ;  /* 0x000000001014794e */ /* 0x000fee0000000000 */
[----:B-1-3--:R-:W-:Y:S05]  /*6200*/  CALL.ABS.NOINC R2 ;  /* 0x0000000002007343 */ /* 0x00afea0003c00000 */
.L_x_106:
[----:B------:R-:W-:Y:S01]  /*6210*/  SHF.L.U32 R50, R56, 0x10, RZ ;  /* 0x0000001038327819 */ /* 0x000fe200000006ff */
[----:B------:R-:W-:Y:S05]  /*6220*/  WARPSYNC.ALL ;  /* 0x0000000000007948 */ /* 0x000fea0003800000 */
[----:B------:R-:W-:Y:S01]  /*6230*/  R2UR UR4, R48 ;  /* 0x00000000300472ca */ /* 0x000fe200000e0000 */
[----:B------:R-:W-:Y:S01]  /*6240*/  BSSY.RECONVERGENT B0, `(.L_x_107) ;  /* 0x0000085000007945 */ /* 0x000fe20003800200 */
[----:B------:R-:W-:Y:S02]  /*6250*/  LOP3.LUT R51, R56, 0xffff0000, RZ, 0xc0, !PT ;  /* 0xffff000038337812 */ /* 0x000fe400078ec0ff */
[----:B------:R-:W-:Y:S02]  /*6260*/  SHF.L.U32 R52, R57, 0x10, RZ ;  /* 0x0000001039347819 */ /* 0x000fe400000006ff */
[----:B------:R-:W-:Y:S07]  /*6270*/  ISETP.NE.AND P0, PT, R100, RZ, PT ;  /* 0x000000ff6400720c */ /* 0x000fee0003f05270 */
[----:B------:R-:W2:Y:S02]  /*6280*/  LDTM.x32 R4, tmem[UR4] ;  /* 0x00000004000479ee */ /* 0x000ea400082c0000 */
[C---:B--2---:R-:W-:Y:S01]  /*6290*/  FMUL R0, R47.reuse, R4 ;  /* 0x000000042f007220 */ /* 0x044fe20000400000 */
[C---:B-1----:R-:W-:Y:S01]  /*62a0*/  FMUL R2, R47.reuse, R5 ;  /* 0x000000052f027220 */ /* 0x042fe20000400000 */
[C---:B------:R-:W-:Y:S01]  /*62b0*/  FMUL R4, R47.reuse, R8 ;  /* 0x000000082f047220 */ /* 0x040fe20000400000 */
[C---:B------:R-:W-:Y:S01]  /*62c0*/  FMUL R3, R47.reuse, R6 ;  /* 0x000000062f037220 */ /* 0x040fe20000400000 */
[C---:B------:R-:W-:Y:S01]  /*62d0*/  FMUL R5, R47.reuse, R9 ;  /* 0x000000092f057220 */ /* 0x040fe20000400000 */
[C---:B------:R-:W-:Y:S01]  /*62e0*/  FMUL R8, R47.reuse, R12 ;  /* 0x0000000c2f087220 */ /* 0x040fe20000400000 */
[C---:B------:R-:W-:Y:S01]  /*62f0*/  FMUL R6, R47.reuse, R10 ;  /* 0x0000000a2f067220 */ /* 0x040fe20000400000 */
[C---:B------:R-:W-:Y:S01]  /*6300*/  FMUL R9, R47.reuse, R13 ;  /* 0x0000000d2f097220 */ /* 0x040fe20000400000 */
[----:B------:R-:W-:Y:S01]  /*6310*/  FMUL R12, R47, R16 ;  /* 0x000000102f0c7220 */ /* 0x000fe20000400000 */
[----:B------:R-:W-:Y:S01]  /*6320*/  FFMA R0, R49, R50, R0 ;  /* 0x0000003231007223 */ /* 0x000fe20000000000 */
[C---:B------:R-:W-:Y:S01]  /*6330*/  FMUL R10, R47.reuse, R14 ;  /* 0x0000000e2f0a7220 */ /* 0x040fe20000400000 */
[C---:B------:R-:W-:Y:S01]  /*6340*/  FMUL R13, R47.reuse, R17 ;  /* 0x000000112f0d7220 */ /* 0x040fe20000400000 */
[----:B------:R-:W-:Y:S01]  /*6350*/  FMUL R16, R47, R20 ;  /* 0x000000142f107220 */ /* 0x000fe20000400000 */
[----:B------:R-:W-:Y:S01]  /*6360*/  FFMA R2, R49, R51, R2 ;  /* 0x0000003331027223 */ /* 0x000fe20000000002 */
[C---:B------:R-:W-:Y:S01]  /*6370*/  FMUL R14, R47.reuse, R18 ;  /* 0x000000122f0e7220 */ /* 0x040fe20000400000 */
[C---:B------:R-:W-:Y:S01]  /*6380*/  FMUL R17, R47.reuse, R21 ;  /* 0x000000152f117220 */ /* 0x040fe20000400000 */
[C---:B------:R-:W-:Y:S01]  /*6390*/  FMUL R20, R47.reuse, R24 ;  /* 0x000000182f147220 */ /* 0x040fe20000400000 */
[C---:B------:R-:W-:Y:S01]  /*63a0*/  FMUL R18, R47.reuse, R22 ;  /* 0x000000162f127220 */ /* 0x040fe20000400000 */
[C---:B------:R-:W-:Y:S01]  /*63b0*/  FMUL R21, R47.reuse, R25 ;  /* 0x000000192f157220 */ /* 0x040fe20000400000 */
[C---:B------:R-:W-:Y:S01]  /*63c0*/  FMUL R24, R47.reuse, R28 ;  /* 0x0000001c2f187220 */ /* 0x040fe20000400000 */
[C---:B------:R-:W-:Y:S01]  /*63d0*/  FMUL R22, R47.reuse, R26 ;  /* 0x0000001a2f167220 */ /* 0x040fe20000400000 */
[C---:B------:R-:W-:Y:S01]  /*63e0*/  FMUL R25, R47.reuse, R29 ;  /* 0x0000001d2f197220 */ /* 0x040fe20000400000 */
[----:B------:R-:W-:Y:S01]  /*63f0*/  FMUL R28, R47, R32 ;  /* 0x000000202f1c7220 */ /* 0x000fe20000400000 */
[----:B------:R-:W-:Y:S01]  /*6400*/  LOP3.LUT R32, R57, 0xffff0000, RZ, 0xc0, !PT ;  /* 0xffff000039207812 */ /* 0x000fe200078ec0ff */
[C---:B------:R-:W-:Y:S01]  /*6410*/  FMUL R26, R47.reuse, R30 ;  /* 0x0000001e2f1a7220 */ /* 0x040fe20000400000 */
[----:B------:R-:W-:Y:S01]  /*6420*/  FMUL R29, R47, R33 ;  /* 0x000000212f1d7220 */ /* 0x000fe20000400000 */
[----:B------:R-:W-:Y:S01]  /*6430*/  SHF.L.U32 R33, R58, 0x10, RZ ;  /* 0x000000103a217819 */ /* 0x000fe200000006ff */
[----:B------:R-:W-:Y:S01]  /*6440*/  FFMA R3, R49, R52, R3 ;  /* 0x0000003431037223 */ /* 0x000fe20000000003 */
[----:B------:R-:W-:Y:S01]  /*6450*/  F2FP.BF16.F32.PACK_AB R52, R2, R0 ;  /* 0x000000000234723e */ /* 0x000fe200000010ff */
[----:B------:R-:W-:Y:S01]  /*6460*/  FMUL R7, R47, R7 ;  /* 0x000000072f077220 */ /* 0x000fe20000400000 */
[----:B------:R-:W-:Y:S01]  /*6470*/  SHF.L.U32 R0, R59, 0x10, RZ ;  /* 0x000000103b007819 */ /* 0x000fe200000006ff */
[----:B------:R-:W-:Y:S01]  /*6480*/  FMUL R30, R47, R34 ;  /* 0x000000222f1e7220 */ /* 0x000fe20000400000 */
[----:B------:R-:W-:Y:S01]  /*6490*/  LOP3.LUT R34, R58, 0xffff0000, RZ, 0xc0, !PT ;  /* 0xffff00003a227812 */ /* 0x000fe200078ec0ff */
[----:B------:R-:W-:Y:S01]  /*64a0*/  FFMA R7, R49, R32, R7 ;  /* 0x0000002031077223 */ /* 0x000fe20000000007 */
[----:B------:R-:W-:Y:S01]  /*64b0*/  LOP3.LUT R2, R59, 0xffff0000, RZ, 0xc0, !PT ;  /* 0xffff00003b027812 */ /* 0x000fe200078ec0ff */
[----:B------:R-:W-:Y:S01]  /*64c0*/  FFMA R4, R49, R33, R4 ;  /* 0x0000002131047223 */ /* 0x000fe20000000004 */
[----:B------:R-:W-:Y:S01]  /*64d0*/  FMUL R11, R47, R11 ;  /* 0x0000000b2f0b7220 */ /* 0x000fe20000400000 */
[----:B------:R-:W-:Y:S01]  /*64e0*/  FFMA R5, R49, R34, R5 ;  /* 0x0000002231057223 */ /* 0x000fe20000000005 */
[----:B------:R-:W-:Y:S01]  /*64f0*/  F2FP.BF16.F32.PACK_AB R53, R7, R3 ;  /* 0x000000030735723e */ /* 0x000fe200000010ff */
[C---:B------:R-:W-:Y:S01]  /*6500*/  FFMA R6, R49.reuse, R0, R6 ;  /* 0x0000000031067223 */ /* 0x040fe20000000006 */
[C---:B------:R-:W-:Y:S01]  /*6510*/  SHF.L.U32 R0, R60.reuse, 0x10, RZ ;  /* 0x000000103c007819 */ /* 0x040fe200000006ff */
[----:B------:R-:W-:Y:S01]  /*6520*/  FFMA R11, R49, R2, R11 ;  /* 0x00000002310b7223 */ /* 0x000fe2000000000b */
[----:B------:R-:W-:Y:S01]  /*6530*/  LOP3.LUT R2, R60, 0xffff0000, RZ, 0xc0, !PT ;  /* 0xffff00003c027812 */ /* 0x000fe200078ec0ff */
[----:B------:R-:W-:Y:S01]  /*6540*/  FMUL R15, R47, R15 ;  /* 0x0000000f2f0f7220 */ /* 0x000fe20000400000 */
[----:B------:R-:W-:Y:S01]  /*6550*/  SHF.L.U32 R3, R61, 0x10, RZ ;  /* 0x000000103d037819 */ /* 0x000fe200000006ff */
[----:B------:R-:W-:Y:S01]  /*6560*/  FFMA R8, R49, R0, R8 ;  /* 0x0000000031087223 */ /* 0x000fe20000000008 */
[----:B------:R-:W-:Y:S01]  /*6570*/  LOP3.LUT R0, R61, 0xffff0000, RZ, 0xc0, !PT ;  /* 0xffff00003d007812 */ /* 0x000fe200078ec0ff */
[C---:B------:R-:W-:Y:S01]  /*6580*/  FFMA R9, R49.reuse, R2, R9 ;  /* 0x0000000231097223 */ /* 0x040fe20000000009 */
[C---:B------:R-:W-:Y:S01]  /*6590*/  SHF.L.U32 R2, R62.reuse, 0x10, RZ ;  /* 0x000000103e027819 */ /* 0x040fe200000006ff */
[----:B------:R-:W-:Y:S01]  /*65a0*/  FFMA R10, R49, R3, R10 ;  /* 0x00000003310a7223 */ /* 0x000fe2000000000a */
[----:B------:R-:W-:Y:S01]  /*65b0*/  SHF.L.U32 R3, R63, 0x10, RZ ;  /* 0x000000103f037819 */ /* 0x000fe200000006ff */
[C---:B------:R-:W-:Y:S01]  /*65c0*/  FFMA R15, R49.reuse, R0, R15 ;  /* 0x00000000310f7223 */ /* 0x040fe2000000000f */
[----:B------:R-:W-:Y:S01]  /*65d0*/  LOP3.LUT R0, R62, 0xffff0000, RZ, 0xc0, !PT ;  /* 0xffff00003e007812 */ /* 0x000fe200078ec0ff */
[----:B------:R-:W-:Y:S01]  /*65e0*/  FFMA R12, R49, R2, R12 ;  /* 0x00000002310c7223 */ /* 0x000fe2000000000c */
[C---:B------:R-:W-:Y:S01]  /*65f0*/  SHF.L.U32 R2, R68.reuse, 0x10, RZ ;  /* 0x0000001044027819 */ /* 0x040fe200000006ff */
[----:B------:R-:W-:Y:S01]  /*6600*/  FMUL R19, R47, R19 ;  /* 0x000000132f137220 */ /* 0x000fe20000400000 */
[----:B------:R-:W-:Y:S01]  /*6610*/  F2FP.BF16.F32.PACK_AB R54, R5, R4 ;  /* 0x000000040536723e */ /* 0x000fe200000010ff */
[----:B------:R-:W-:Y:S01]  /*6620*/  FFMA R13, R49, R0, R13 ;  /* 0x00000000310d7223 */ /* 0x000fe2000000000d */
[----:B------:R-:W-:Y:S01]  /*6630*/  LOP3.LUT R0, R63, 0xffff0000, RZ, 0xc0, !PT ;  /* 0xffff00003f007812 */ /* 0x000fe200078ec0ff */
[----:B------:R-:W-:Y:S01]  /*6640*/  FFMA R14, R49, R3, R14 ;  /* 0x00000003310e7223 */ /* 0x000fe2000000000e */
[----:B------:R-:W-:Y:S01]  /*6650*/  LOP3.LUT R3, R68, 0xffff0000, RZ, 0xc0, !PT ;  /* 0xffff000044037812 */ /* 0x000fe200078ec0ff */
[----:B------:R-:W-:Y:S01]  /*6660*/  FMUL R23, R47, R23 ;  /* 0x000000172f177220 */ /* 0x000fe20000400000 */
[----:B------:R-:W-:Y:S01]  /*6670*/  F2FP.BF16.F32.PACK_AB R55, R11, R6 ;  /* 0x000000060b37723e */ /* 0x000fe200000010ff */
[----:B------:R-:W-:Y:S01]  /*6680*/  FFMA R19, R49, R0, R19 ;  /* 0x0000000031137223 */ /* 0x000fe20000000013 */
[----:B------:R-:W-:Y:S01]  /*6690*/  SHF.L.U32 R0, R69, 0x10, RZ ;  /* 0x0000001045007819 */ /* 0x000fe200000006ff */
[----:B------:R-:W-:Y:S01]  /*66a0*/  FFMA R16, R49, R2, R16 ;  /* 0x0000000231107223 */ /* 0x000fe20000000010 */
[----:B------:R-:W-:Y:S01]  /*66b0*/  LOP3.LUT R2, R69, 0xffff0000, RZ, 0xc0, !PT ;  /* 0xffff000045027812 */ /* 0x000fe200078ec0ff */
[----:B------:R-:W-:Y:S01]  /*66c0*/  FFMA R17, R49, R3, R17 ;  /* 0x0000000331117223 */ /* 0x000fe20000000011 */
[----:B------:R-:W-:Y:S01]  /*66d0*/  SHF.L.U32 R3, R71, 0x10, RZ ;  /* 0x0000001047037819 */ /* 0x000fe200000006ff */
[----:B------:R-:W-:Y:S01]  /*66e0*/  FFMA R18, R49, R0, R18 ;  /* 0x0000000031127223 */ /* 0x000fe20000000012 */
[C---:B------:R-:W-:Y:S01]  /*66f0*/  SHF.L.U32 R0, R70.reuse, 0x10, RZ ;  /* 0x0000001046007819 */ /* 0x040fe200000006ff */
[----:B------:R1:W-:Y:S01]  /*6700*/  STS.128 [R67], R52 ;  /* 0x0000003443007388 */ /* 0x0003e20000000c00 */
[----:B------:R-:W-:Y:S01]  /*6710*/  F2FP.BF16.F32.PACK_AB R8, R9, R8 ;  /* 0x000000080908723e */ /* 0x000fe200000010ff */
[C---:B------:R-:W-:Y:S01]  /*6720*/  FFMA R23, R49.reuse, R2, R23 ;  /* 0x0000000231177223 */ /* 0x040fe20000000017 */
[----:B------:R-:W-:Y:S01]  /*6730*/  LOP3.LUT R2, R70, 0xffff0000, RZ, 0xc0, !PT ;  /* 0xffff000046027812 */ /* 0x000fe200078ec0ff */
[----:B------:R-:W-:Y:S01]  /*6740*/  FFMA R20, R49, R0, R20 ;  /* 0x0000000031147223 */ /* 0x000fe20000000014 */
[----:B------:R-:W-:Y:S01]  /*6750*/  LOP3.LUT R0, R71, 0xffff0000, RZ, 0xc0, !PT ;  /* 0xffff000047007812 */ /* 0x000fe200078ec0ff */
[----:B------:R-:W-:Y:S01]  /*6760*/  FMUL R27, R47, R27 ;  /* 0x0000001b2f1b7220 */ /* 0x000fe20000400000 */
[----:B------:R-:W-:Y:S01]  /*6770*/  F2FP.BF16.F32.PACK_AB R9, R15, R10 ;  /* 0x0000000a0f09723e */ /* 0x000fe200000010ff */
[C---:B------:R-:W-:Y:S01]  /*6780*/  FFMA R21, R49.reuse, R2, R21 ;  /* 0x0000000231157223 */ /* 0x040fe20000000015 */
[C---:B------:R-:W-:Y:S01]  /*6790*/  FFMA R22, R49.reuse, R3, R22 ;  /* 0x0000000331167223 */ /* 0x040fe20000000016 */
[----:B------:R-:W-:Y:S01]  /*67a0*/  FFMA R27, R49, R0, R27 ;  /* 0x00000000311b7223 */ /* 0x000fe2000000001b */
[C---:B------:R-:W-:Y:S01]  /*67b0*/  SHF.L.U32 R2, R76.reuse, 0x10, RZ ;  /* 0x000000104c027819 */ /* 0x040fe200000006ff */
[C---:B------:R-:W-:Y:S01]  /*67c0*/  FMUL R31, R47.reuse, R31 ;  /* 0x0000001f2f1f7220 */ /* 0x040fe20000400000 */
[----:B------:R-:W-:Y:S01]  /*67d0*/  LOP3.LUT R0, R76, 0xffff0000, RZ, 0xc0, !PT ;  /* 0xffff00004c007812 */ /* 0x000fe200078ec0ff */
[----:B------:R-:W-:Y:S01]  /*67e0*/  FMUL R35, R47, R35 ;  /* 0x000000232f237220 */ /* 0x000fe20000400000 */
[----:B------:R-:W-:Y:S01]  /*67f0*/  SHF.L.U32 R3, R77, 0x10, RZ ;  /* 0x000000104d037819 */ /* 0x000fe200000006ff */
[----:B------:R-:W-:Y:S01]  /*6800*/  FFMA R24, R49, R2, R24 ;  /* 0x0000000231187223 */ /* 0x000fe20000000018 */
[----:B------:R-:W-:Y:S01]  /*6810*/  F2FP.BF16.F32.PACK_AB R10, R13, R12 ;  /* 0x0000000c0d0a723e */ /* 0x000fe200000010ff */
[----:B------:R-:W-:Y:S01]  /*6820*/  FFMA R25, R49, R0, R25 ;  /* 0x0000000031197223 */ /* 0x000fe20000000019 */
[----:B------:R-:W-:Y:S01]  /*6830*/  F2FP.BF16.F32.PACK_AB R11, R19, R14 ;  /* 0x0000000e130b723e */ /* 0x000fe200000010ff */
[----:B------:R-:W-:Y:S01]  /*6840*/  FFMA R26, R49, R3, R26 ;  /* 0x00000003311a7223 */ /* 0x000fe2000000001a */
[----:B------:R-:W-:Y:S02]  /*6850*/  LOP3.LUT R0, R77, 0xffff0000, RZ, 0xc0, !PT ;  /* 0xffff00004d007812 */ /* 0x000fe400078ec0ff */
[C---:B------:R-:W-:Y:S01]  /*6860*/  SHF.L.U32 R2, R78.reuse, 0x10, RZ ;  /* 0x000000104e027819 */ /* 0x040fe200000006ff */
[----:B------:R1:W-:Y:S01]  /*6870*/  STS.128 [R66+0x10], R8 ;  /* 0x0000100842007388 */ /* 0x0003e20000000c00 */
[----:B------:R-:W-:Y:S01]  /*6880*/  LOP3.LUT R3, R78, 0xffff0000, RZ, 0xc0, !PT ;  /* 0xffff00004e037812 */ /* 0x000fe200078ec0ff */
[----:B------:R-:W-:Y:S01]  /*6890*/  FFMA R31, R49, R0, R31 ;  /* 0x00000000311f7223 */ /* 0x000fe2000000001f */
[----:B------:R-:W-:Y:S01]  /*68a0*/  SHF.L.U32 R4, R79, 0x10, RZ ;  /* 0x000000104f047819 */ /* 0x000fe200000006ff */
[----:B------:R-:W-:Y:S01]  /*68b0*/  FFMA R28, R49, R2, R28 ;  /* 0x00000002311c7223 */ /* 0x000fe2000000001c */
[----:B------:R-:W-:Y:S01]  /*68c0*/  F2FP.BF16.F32.PACK_AB R16, R17, R16 ;  /* 0x000000101110723e */ /* 0x000fe200000010ff */
[----:B------:R-:W-:Y:S01]  /*68d0*/  FFMA R29, R49, R3, R29 ;  /* 0x00000003311d7223 */ /* 0x000fe2000000001d */
[----:B------:R-:W-:Y:S01]  /*68e0*/  LOP3.LUT R5, R79, 0xffff0000, RZ, 0xc0, !PT ;  /* 0xffff00004f057812 */ /* 0x000fe200078ec0ff */
[----:B------:R-:W-:Y:S01]  /*68f0*/  FFMA R30, R49, R4, R30 ;  /* 0x00000004311e7223 */ /* 0x000fe2000000001e */
[----:B------:R-:W-:Y:S02]  /*6900*/  F2FP.BF16.F32.PACK_AB R17, R23, R18 ;  /* 0x000000121711723e */ /* 0x000fe400000010ff */
[----:B------:R-:W-:Y:S01]  /*6910*/  F2FP.BF16.F32.PACK_AB R18, R21, R20 ;  /* 0x000000141512723e */ /* 0x000fe200000010ff */
[----:B------:R-:W-:Y:S01]  /*6920*/  FFMA R35, R49, R5, R35 ;  /* 0x0000000531237223 */ /* 0x000fe20000000023 */
[----:B------:R-:W-:Y:S02]  /*6930*/  F2FP.BF16.F32.PACK_AB R19, R27, R22 ;  /* 0x000000161b13723e */ /* 0x000fe400000010ff */
[----:B------:R-:W-:Y:S02]  /*6940*/  F2FP.BF16.F32.PACK_AB R24, R25, R24 ;  /* 0x000000181918723e */ /* 0x000fe400000010ff */
[----:B------:R-:W-:Y:S01]  /*6950*/  F2FP.BF16.F32.PACK_AB R25, R31, R26 ;  /* 0x0000001a1f19723e */ /* 0x000fe200000010ff */
[----:B------:R1:W-:Y:S01]  /*6960*/  STS.128 [R65+0x20], R16 ;  /* 0x0000201041007388 */ /* 0x0003e20000000c00 */
[----:B------:R-:W-:Y:S02]  /*6970*/  F2FP.BF16.F32.PACK_AB R26, R29, R28 ;  /* 0x0000001c1d1a723e */ /* 0x000fe400000010ff */
[----:B------:R-:W-:Y:S05]  /*6980*/  F2FP.BF16.F32.PACK_AB R27, R35, R30 ;  /* 0x0000001e231b723e */ /* 0x000fea00000010ff */
[----:B------:R1:W-:Y:S01]  /*6990*/  STS.128 [R64+0x10], R24 ;  /* 0x0000101840007388 */ /* 0x0003e20000000c00 */
[----:B------:R-:W-:Y:S01]  /*69a0*/  @!PT LDS RZ, [RZ] ;  /* 0x00000000fffff984 */ /* 0x000fe20000000800 */
[----:B------:R-:W-:Y:S01]  /*69b0*/  @!PT LDS RZ, [RZ] ;  /* 0x00000000fffff984 */ /* 0x000fe20000000800 */
[----:B------:R-:W-:Y:S01]  /*69c0*/  @!PT LDS RZ, [RZ] ;  /* 0x00000000fffff984 */ /* 0x000fe20000000800 */
[----:B------:R-:W-:Y:S01]  /*69d0*/  @!PT LDS RZ, [RZ] ;  /* 0x00000000fffff984 */ /* 0x000fe20000000800 */
[----:B------:R2:W-:Y:S07]  /*69e0*/  MEMBAR.ALL.CTA ;  /* 0x0000000000007992 */ /* 0x0005ee0000008000 */
[----:B--2---:R-:W2:Y:S02]  /*69f0*/  FENCE.VIEW.ASYNC.S ;  /* 0x00000000000073c6 */ /* 0x004ea40000000000 */
[----:B--2---:R-:W-:Y:S06]  /*6a00*/  BAR.SYNC.DEFER_BLOCKING 0x1, 0x80 ;  /* 0x0042000000007b1d */ /* 0x004fec0000010000 */
[----:B------:R-:W-:Y:S05]  /*6a10*/  @P0 BRA `(.L_x_108) ;  /* 0x00000000001c0947 */ /* 0x000fea0003800000 */
[----:B------:R-:W-:Y:S01]  /*6a20*/  R2UR UR4, R72 ;  /* 0x00000000480472ca */ /* 0x000fe200000e0000 */
[----:B------:R-:W-:Y:S01]  /*6a30*/  UIADD3 UR6, UP0, UPT, UR54, 0x680, URZ ;  /* 0x0000068036067890 */ /* 0x000fe2000ff1e0ff */
[----:B------:R-:W-:Y:S03]  /*6a40*/  UMOV UR43, UR36 ;  /* 0x00000024002b7c82 */ /* 0x000fe60008000000 */
[----:B------:R-:W-:Y:S08]  /*6a50*/  UIADD3.X UR7, UPT, UPT, URZ, UR55, URZ, UP0, !UPT ;  /* 0x00000037ff077290 */ /* 0x000ff000087fe4ff */
[----:B------:R-:W-:Y:S09]  /*6a60*/  UIADD3 UR40, UPT, UPT, UR48, 0x200, UR4 ;  /* 0x0000020030287890 */ /* 0x000ff2000fffe004 */
[----:B------:R2:W-:Y:S02]  /*6a70*/  UTMASTG.3D [UR40], [UR6] ;  /* 0x00000028060073b5 */ /* 0x0005e40008010000 */
[----:B--2---:R0:W-:Y:S02]  /*6a80*/  UTMACMDFLUSH ;  /* 0x00000000000079b7 */ /* 0x0041e40000000000 */
.L_x_108:
[----:B------:R-:W-:Y:S05]  /*6a90*/  BSYNC.RECONVERGENT B0 ;  /* 0x0000000000007941 */ /* 0x000fea0003800200 */
.L_x_107:
[----:B------:R-:W-:Y:S01]  /*6aa0*/  UIADD3 UR40, UPT, UPT, UR56, 0x1, URZ ;  /* 0x0000000138287890 */ /* 0x000fe2000fffe0ff */
[----:B------:R-:W-:Y:S03]  /*6ab0*/  BSSY.RECONVERGENT B0, `(.L_x_109) ;  /* 0x0000005000007945 */ /* 0x000fe60003800200 */
[----:B------:R-:W-:Y:S04]  /*6ac0*/  UISETP.NE.AND UP0, UPT, UR40, 0x3, UPT ;  /* 0x000000032800788c */ /* 0x000fe8000bf05270 */
[----:B------:R-:W-:Y:S01]  /*6ad0*/  USEL UR43, UR40, URZ, UP0 ;  /* 0x000000ff282b7287 */ /* 0x000fe20008000000 */
[----:B------:R-:W-:Y:S11]  /*6ae0*/  @P0 BRA `(.L_x_110) ;  /* 0x0000000000040947 */ /* 0x000ff60003800000 */
[----:B------:R-:W-:Y:S04]  /*6af0*/  DEPBAR.LE SB0, 0x1 ;  /* 0x000080400000791a */ /* 0x000fe80000000000 */
.L_x_110:
[----:B------:R-:W-:Y:S05]  /*6b00*/  BSYNC.RECONVERGENT B0 ;  /* 0x0000000000007941 */ /* 0x000fea0003800200 */
.L_x_109:
[----:B------:R-:W-:Y:S01]  /*6b10*/  BAR.SYNC.DEFER_BLOCKING 0x1, 0x80 ;  /* 0x0042000000007b1d */ /* 0x000fe20000010000 */
[----:B------:R-:W-:Y:S01]  /*6b20*/  ISETP.NE.AND P1, PT, R104, RZ, PT ;  /* 0x000000ff6800720c */ /* 0x000fe20003f25270 */
[----:B------:R-:W-:Y:S01]  /*6b30*/  UISETP.NE.AND UP0, UPT, UR50, URZ, UPT ;  /* 0x000000ff3200728c */ /* 0x000fe2000bf05270 */
[----:B------:R-:W-:Y:S11]  /*6b40*/  LEA R2, R74, UR48, 0x3 ;  /* 0x000000304a027c11 */ /* 0x000ff6000f8e18ff */
[----:B------:R-:W-:Y:S01]  /*6b50*/  @P1 SHF.L.U32 R3, R107, 0x1f, RZ ;  /* 0x0000001f6b031819 */ /* 0x000fe200000006ff */
[----:B------:R-:W-:Y:S06]  /*6b60*/  BRA.U !UP0, `(.L_x_111) ;  /* 0x0000000108247547 */ /* 0x000fec000b800000 */
[----:B------:R-:W-:Y:S01]  /*6b70*/  IMAD.U32 R4, RZ, RZ, UR49 ;  /* 0x00000031ff047e24 */ /* 0x000fe2000f8e00ff */
[----:B------:R-:W-:Y:S01]  /*6b80*/  MOV R0, UR37 ;  /* 0x0000002500007c02 */ /* 0x000fe20008000f00 */
[----:B------:R-:W-:Y:S03]  /*6b90*/  UIADD3 UR49, UPT, UPT, UR49, 0x1, URZ ;  /* 0x0000000131317890 */ /* 0x000fe6000fffe0ff */
[----:B------:R-:W-:Y:S01]  /*6ba0*/  @P1 LEA R4, R4, UR48, 0x3 ;  /* 0x0000003004041c11 */ /* 0x000fe2000f8e18ff */
[----:B------:R-:W-:Y:S04]  /*6bb0*/  UISETP.NE.AND UP0, UPT, UR49, 0x3, UPT ;  /* 0x000000033100788c */ /* 0x000fe8000bf05270 */
[----:B------:R-:W-:Y:S01]  /*6bc0*/  @P1 VIADD R4, R4, 0x118 ;  /* 0x0000011804041836 */ /* 0x000fe20000000000 */
[----:B------:R-:W-:Y:S04]  /*6bd0*/  USEL UR49, UR49, URZ, UP0 ;  /* 0x000000ff31317287 */ /* 0x000fe80008000000 */
[----:B------:R-:W-:Y:S04]  /*6be0*/  @P1 PRMT R0, R0, 0x654, R4 ;  /* 0x0000065400001816 */ /* 0x000fe80000000004 */
[----:B------:R2:W-:Y:S04]  /*6bf0*/  @P1 SYNCS.ARRIVE.TRANS64.RED.A1T0 RZ, [R0+URZ], RZ ;  /* 0x000000ff00ff19a7 */ /* 0x0005e800081004ff */
.L_x_111:
[----:B------:R-:W4:Y:S01]  /*6c00*/  @P1 SYNCS.PHASECHK.TRANS64.TRYWAIT P0, [R2+URZ+0x100], R3 ;  /* 0x00010003020015a7 */ /* 0x000f2200080011ff */
[----:B------:R-:W-:Y:S01]  /*6c10*/  BSSY B1, `(.L_x_112) ;  /* 0x0000015000017945 */ /* 0x000fe20003800000 */
[----:B----4-:R-:W-:Y:S03]  /*6c20*/  @P1 SEL R75, RZ, 0x1, !P0 ;  /* 0x00000001ff4b1807 */ /* 0x010fe60004000000 */
[----:B------:R-:W-:Y:S05]  /*6c30*/  @!P1 BRA `(.L_x_113) ;  /* 0x0000000000489947 */ /* 0x000fea0003800000 */
[----:B------:R-:W-:Y:S01]  /*6c40*/  ISETP.NE.AND P1, PT, R108, RZ, PT ;  /* 0x000000ff6c00720c */ /* 0x000fe20003f25270 */
[----:B------:R-:W-:Y:S01]  /*6c50*/  BSSY B0, `(.L_x_114) ;  /* 0x000000a000007945 */ /* 0x000fe20003800000 */
[----:B------:R-:W-:Y:S11]  /*6c60*/  ISETP.NE.AND P0, PT, R75, RZ, PT ;  /* 0x000000ff4b00720c */ /* 0x000ff60003f05270 */
[----:B------:R-:W-:Y:S04]  /*6c70*/  @P1 IMAD R74, R74, 0x2000, R99 ;  /* 0x000020004a4a1824 */ /* 0x000fe800078e0263 */
[----:B------:R-:W-:Y:S01]  /*6c80*/  @P1 IMAD.IADD R4, R106, 0x1, R74 ;  /* 0x000000016a041824 */ /* 0x000fe200078e024a */
[----:B------:R-:W-:Y:S03]  /*6c90*/  @P1 IADD3 R3, PT, PT, R105, R74, RZ ;  /* 0x0000004a69031210 */ /* 0x000fe60007ffe0ff */
[----:B--2---:R-:W-:Y:S01]  /*6ca0*/  @P1 IMAD.IADD R0, R98, 0x1, R4 ;  /* 0x0000000162001824 */ /* 0x004fe200078e0204 */
[----:B------:R-:W-:Y:S06]  /*6cb0*/  @P0 BRA `(.L_x_115) ;  /* 0x00000000000c0947 */ /* 0x000fec0003800000 */
[----:B------:R-:W-:Y:S04]  /*6cc0*/  SHF.L.U32 R107, R107, 0x1f, RZ ;  /* 0x0000001f6b6b7819 */ /* 0x000fe800000006ff */
[----:B------:R-:W2:Y:S02]  /*6cd0*/  SYNCS.PHASECHK.TRANS64.TRYWAIT P0, [R2+URZ+0x100], R107 ;  /* 0x0001006b020075a7 */ /* 0x000ea400080011ff */
[----:B--2---:R-:W-:Y:S05]  /*6ce0*/  @!P0 BRA `(.L_x_116) ;  /* 0x0000001c00488947 */ /* 0x004fea0003800000 */
.L_x_115:
[----:B------:R-:W-:Y:S05]  /*6cf0*/  BSYNC B0 ;  /* 0x0000000000007941 */ /* 0x000fea0003800000 */
.L_x_114:
[----:B------:R-:W-:Y:S11]  /*6d00*/  ISETP.NE.AND P0, PT, R108, RZ, PT ;  /* 0x000000ff6c00720c */ /* 0x000ff60003f05270 */
[----:B------:R-:W-:Y:S02]  /*6d10*/  @!UPT UIADD3 URZ, UPT, UPT, URZ, URZ, URZ ;  /* 0x000000fffffff290 */ /* 0x000fe4000fffe0ff */
[----:B------:R4:W1:Y:S04]  /*6d20*/  @P0 LDS.128 R56, [R74] ;  /* 0x000000004a380984 */ /* 0x0008680000000c00 */
[----:B------:R4:W1:Y:S04]  /*6d30*/  @P0 LDS.128 R68, [R3+0x20] ;  /* 0x0000200003440984 */ /* 0x0008680000000c00 */
[----:B------:R4:W1:Y:S04]  /*6d40*/  @P0 LDS.128 R60, [R4+0x10] ;  /* 0x00001000043c0984 */ /* 0x0008680000000c00 */
[----:B------:R4:W1:Y:S02]  /*6d50*/  @P0 LDS.128 R76, [R0+0x10] ;  /* 0x00001000004c0984 */ /* 0x0008640000000c00 */
.L_x_113:
[----:B------:R-:W-:Y:S05]  /*6d60*/  BSYNC B1 ;  /* 0x0000000000017941 */ /* 0x000fea0003800000 */
.L_x_112:
[----:B--2-4-:R-:W-:Y:S05]  /*6d70*/  VIADD R0, R48, 0x20 ;  /* 0x0000002030007836 */ /* 0x014fea0000000000 */
[----:B------:R-:W-:Y:S04]  /*6d80*/  SHF.R.U32.HI R0, RZ, 0x15, R0 ;  /* 0x00000015ff007819 */ /* 0x000fe80000011600 */
[----:B------:R-:W-:Y:S11]  /*6d90*/  LOP3.LUT P0, RZ, R0, 0x3, R92, 0x48, !PT ;  /* 0x0000000300ff7812 */ /* 0x000ff6000780485c */
[----:B------:R-:W-:Y:S02]  /*6da0*/  @!UPT UIADD3 URZ, UPT, UPT, URZ, URZ, URZ ;  /* 0x000000fffffff290 */ /* 0x000fe4000fffe0ff */
[----:B------:R-:W-:Y:S05]  /*6db0*/  @!P0 BRA `(.L_x_117) ;  /* 0x0000000000408947 */ /* 0x000fea0003800000 */
[----:B------:R-:W2:Y:S01]  /*6dc0*/  LDCU.64 UR8, c[0x4][0x70] ;  /* 0x01000e00ff0877ac */ /* 0x000ea20008000a00 */
[----:B------:R-:W-:Y:S01]  /*6dd0*/  MOV R3, 0x0 ;  /* 0x0000000000037802 */ /* 0x000fe20000000f00 */
[----:B------:R-:W-:Y:S02]  /*6de0*/  HFMA2 R12, -RZ, RZ, 0, 5.9604644775390625e-08 ;  /* 0x00000001ff0c7431 */ /* 0x000fe400000001ff */
[----:B-1----:R-:W-:Y:S02]  /*6df0*/  IMAD.MOV.U32 R8, RZ, RZ, 0x192 ;  /* 0x00000192ff087424 */ /* 0x002fe400078e00ff */
[----:B------:R-:W-:Y:S01]  /*6e00*/  IMAD.MOV.U32 R13, RZ, RZ, RZ ;  /* 0x000000ffff0d7224 */ /* 0x000fe200078e00ff */
[----:B------:R-:W1:Y:S01]  /*6e10*/  LDCU.64 UR6, c[0x4][0x78] ;  /* 0x01000f00ff0677ac */ /* 0x000e620008000a00 */
[----:B------:R-:W4:Y:S01]  /*6e20*/  LDC.64 R2, c[0x4][R3] ;  /* 0x0100000003027b82 */ /* 0x000f220000000a00 */
[----:B------:R-:W5:Y:S01]  /*6e30*/  LDCU.64 UR4, c[0x4][0x10] ;  /* 0x01000200ff0477ac */ /* 0x000f620008000a00 */
[----:B--2---:R-:W-:Y:S01]  /*6e40*/  MOV R5, UR9 ;  /* 0x0000000900057c02 */ /* 0x004fe20008000f00 */
[----:B------:R-:W-:Y:S01]  /*6e50*/  IMAD.U32 R4, RZ, RZ, UR8 ;  /* 0x00000008ff047e24 */ /* 0x000fe2000f8e00ff */
[----:B-1----:R-:W-:Y:S01]  /*6e60*/  MOV R7, UR7 ;  /* 0x0000000700077c02 */ /* 0x002fe20008000f00 */
[----:B------:R-:W-:Y:S01]  /*6e70*/  IMAD.U32 R6, RZ, RZ, UR6 ;  /* 0x00000006ff067e24 */ /* 0x000fe2000f8e00ff */
[----:B-----5:R-:W-:Y:S01]  /*6e80*/  MOV R11, UR5 ;  /* 0x00000005000b7c02 */ /* 0x020fe20008000f00 */
[----:B------:R-:W-:Y:S02]  /*6e90*/  IMAD.U32 R10, RZ, RZ, UR4 ;  /* 0x00000004ff0a7e24 */ /* 0x000fe4000f8e00ff */
[----:B------:R-:W-:Y:S07]  /*6ea0*/  LEPC R20, `(.L_x_117) ;  /* 0x000000001014794e */ /* 0x000fee0000000000 */
[----:B---34-:R-:W-:Y:S05]  /*6eb0*/  CALL.ABS.NOINC R2 ;  /* 0x0000000002007343 */ /* 0x018fea0003c00000 */
.L_x_117:
[----:B------:R-:W-:Y:S01]  /*6ec0*/  ISETP.NE.AND P0, PT, R100, RZ, PT ;  /* 0x000000ff6400720c */ /* 0x000fe20003f05270 */
[----:B------:R-:W-:Y:S05]  /*6ed0*/  WARPSYNC.ALL ;  /* 0x0000000000007948 */ /* 0x000fea0003800000 */
[----:B------:R-:W-:Y:S01]  /*6ee0*/  R2UR UR4, R48 ;  /* 0x00000000300472ca */ /* 0x000fe200000e0000 */
[----:B------:R-:W-:Y:S01]  /*6ef0*/  USHF.L.U32 UR8, UR43, 0xd, URZ ;  /* 0x0000000d2b087899 */ /* 0x000fe200080006ff */
[----:B------:R-:W-:Y:S01]  /*6f00*/  R2UR UR5, R73 ;  /* 0x00000000490572ca */ /* 0x000fe200000e0000 */
[----:B------:R-:W-:Y:S01]  /*6f10*/  BSSY.RECONVERGENT B0, `(.L_x_118) ;  /* 0x000008e000007945 */ /* 0x000fe20003800200 */
[C---:B-1----:R-:W-:Y:S02]  /*6f20*/  SHF.L.U32 R0, R56.reuse, 0x10, RZ ;  /* 0x0000001038007819 */ /* 0x042fe400000006ff */
[----:B------:R-:W-:Y:S02]  /*6f30*/  LOP3.LUT R2, R56, 0xffff0000, RZ, 0xc0, !PT ;  /* 0xffff000038027812 */ /* 0x000fe400078ec0ff */
[C---:B------:R-:W-:Y:S02]  /*6f40*/  SHF.L.U32 R3, R57.reuse, 0x10, RZ ;  /* 0x0000001039037819 */ /* 0x040fe400000006ff */
[----:B------:R-:W-:Y:S02]  /*6f50*/  LOP3.LUT R48, R57, 0xffff0000, RZ, 0xc0, !PT ;  /* 0xffff000039307812 */ /* 0x000fe400078ec0ff */
[C---:B------:R-:W-:Y:S01]  /*6f60*/  SHF.L.U32 R50, R58.reuse, 0x10, RZ ;  /* 0x000000103a327819 */ /* 0x040fe200000006ff */
[----:B------:R-:W1:Y:S01]  /*6f70*/  LDTM.x32 R4, tmem[UR4+0x20] ;  /* 0x00002004000479ee */ /* 0x000e6200082c0000 */
[----:B------:R-:W-:Y:S01]  /*6f80*/  LOP3.LUT R51, R58, 0xffff0000, RZ, 0xc0, !PT ;  /* 0xffff00003a337812 */ /* 0x000fe200078ec0ff */
[----:B------:R-:W-:Y:S01]  /*6f90*/  NOP ;  /* 0x0000000000007918 */ /* 0x000fe20000000000 */
[C---:B------:R-:W-:Y:S01]  /*6fa0*/  SHF.L.U32 R52, R59.reuse, 0x10, RZ ;  /* 0x000000103b347819 */ /* 0x040fe200000006ff */
[----:B------:R-:W-:Y:S01]  /*6fb0*/  UIADD3 UR5, UPT, UPT, UR5, 0x180, URZ ;  /* 0x0000018005057890 */ /* 0x000fe2000fffe0ff */
[----:B------:R-:W-:Y:S02]  /*6fc0*/  LOP3.LUT R53, R59, 0xffff0000, RZ, 0xc0, !PT ;  /* 0xffff00003b357812 */ /* 0x000fe400078ec0ff */
[C---:B------:R-:W-:Y:S01]  /*6fd0*/  SHF.L.U32 R54, R60.reuse, 0x10, RZ ;  /* 0x000000103c367819 */ /* 0x040fe200000006ff */
[----:B------:R-:W-:Y:S01]  /*6fe0*/  UPRMT UR5, UR37, 0x654, UR5 ;  /* 0x0000065425057896 */ /* 0x000fe20008000005 */
[----:B------:R-:W-:Y:S02]  /*6ff0*/  LOP3.LUT R55, R60, 0xffff0000, RZ, 0xc0, !PT ;  /* 0xffff00003c377812 */ /* 0x000fe400078ec0ff */
[C---:B------:R-:W-:Y:S02]  /*7000*/  SHF.L.U32 R56, R61.reuse, 0x10, RZ ;  /* 0x000000103d387819 */ /* 0x040fe400000006ff */
[----:B------:R-:W-:Y:S02]  /*7010*/  LOP3.LUT R57, R61, 0xffff0000, RZ, 0xc0, !PT ;  /* 0xffff00003d397812 */ /* 0x000fe400078ec0ff */
[C---:B------:R-:W-:Y:S02]  /*7020*/  SHF.L.U32 R58, R62.reuse, 0x10, RZ ;  /* 0x000000103e3a7819 */ /* 0x040fe400000006ff */
[----:B------:R-:W-:Y:S01]  /*7030*/  LOP3.LUT R59, R62, 0xffff0000, RZ, 0xc0, !PT ;  /* 0xffff00003e3b7812 */ /* 0x000fe200078ec0ff */
[----:B-1----:R-:W-:Y:S01]  /*7040*/  SYNCS.ARRIVE.TRANS64.RED.A1T0 RZ, [UR5], RZ ;  /* 0x000000ffffff79a7 */ /* 0x002fe20008100405 */
[C---:B------:R-:W-:Y:S02]  /*7050*/  SHF.L.U32 R60, R63.reuse, 0x10, RZ ;  /* 0x000000103f3c7819 */ /* 0x040fe400000006ff */
[----:B------:R-:W-:Y:S02]  /*7060*/  LOP3.LUT R61, R63, 0xffff0000, RZ, 0xc0, !PT ;  /* 0xffff00003f3d7812 */ /* 0x000fe400078ec0ff */
[C---:B------:R-:W-:Y:S01]  /*7070*/  SHF.L.U32 R62, R68.reuse, 0x10, RZ ;  /* 0x00000010443e7819 */ /* 0x040fe200000006ff */
[C---:B------:R-:W-:Y:S01]  /*7080*/  FMUL R4, R47.reuse, R4 ;  /* 0x000000042f047220 */ /* 0x040fe20000400000 */
[----:B------:R-:W-:Y:S01]  /*7090*/  LOP3.LUT R63, R68, 0xffff0000, RZ, 0xc0, !PT ;  /* 0xffff0000443f7812 */ /* 0x000fe200078ec0ff */
[----:B------:R-:W-:Y:S01]  /*70a0*/  FMUL R5, R47, R5 ;  /* 0x000000052f057220 */ /* 0x000fe20000400000 */
[----:B---3--:R-:W-:Y:S01]  /*70b0*/  SHF.L.U32 R64, R69, 0x10, RZ ;  /* 0x0000001045407819 */ /* 0x008fe200000006ff */
[----:B------:R-:W-:Y:S01]  /*70c0*/  FMUL R6, R47, R6 ;  /* 0x000000062f067220 */ /* 0x000fe20000400000 */
[----:B------:R-:W-:Y:S01]  /*70d0*/  LOP3.LUT R65, R69, 0xffff0000, RZ, 0xc0, !PT ;  /* 0xffff000045417812 */ /* 0x000fe200078ec0ff */
[----:B------:R-:W-:Y:S01]  /*70e0*/  FMUL R7, R47, R7 ;  /* 0x000000072f077220 */ /* 0x000fe20000400000 */
[----:B------:R-:W-:Y:S01]  /*70f0*/  SHF.L.U32 R66, R70, 0x10, RZ ;  /* 0x0000001046427819 */ /* 0x000fe200000006ff */
[----:B------:R-:W-:Y:S01]  /*7100*/  FFMA R4, R49, R0, R4 ;  /* 0x0000000031047223 */ /* 0x000fe20000000004 */
[C---:B------:R-:W-:Y:S01]  /*7110*/  SHF.L.U32 R74, R78.reuse, 0x10, RZ ;  /* 0x000000104e4a7819 */ /* 0x040fe200000006ff */
[----:B------:R-:W-:Y:S01]  /*7120*/  FMUL R8, R47, R8 ;  /* 0x000000082f087220 */ /* 0x000fe20000400000 */
[----:B------:R-:W-:Y:S01]  /*7130*/  LOP3.LUT R75, R78, 0xffff0000, RZ, 0xc0, !PT ;  /* 0xffff00004e4b7812 */ /* 0x000fe200078ec0ff */
[C---:B------:R-:W-:Y:S01]  /*7140*/  FFMA R5, R49.reuse, R2, R5 ;  /* 0x0000000231057223 */ /* 0x040fe20000000005 */
[----:B------:R-:W-:Y:S01]  /*7150*/  LOP3.LUT R67, R70, 0xffff0000, RZ, 0xc0, !PT ;  /* 0xffff000046437812 */ /* 0x000fe200078ec0ff */
[C---:B------:R-:W-:Y:S01]  /*7160*/  FFMA R6, R49.reuse, R3, R6 ;  /* 0x0000000331067223 */ /* 0x040fe20000000006 */
[----:B------:R-:W-:Y:S01]  /*7170*/  FFMA R7, R49, R48, R7 ;  /* 0x0000003031077223 */ /* 0x000fe20000000007 */
[----:B------:R-:W-:Y:S01]  /*7180*/  IADD3 R78, PT, PT, R99, UR8, RZ ;  /* 0x00000008634e7c10 */ /* 0x000fe2000fffe0ff */
[----:B------:R-:W-:Y:S01]  /*7190*/  FFMA R8, R49, R50, R8 ;  /* 0x0000003231087223 */ /* 0x000fe20000000008 */
[----:B------:R-:W-:Y:S01]  /*71a0*/  F2FP.BF16.F32.PACK_AB R4, R5, R4 ;  /* 0x000000040504723e */ /* 0x000fe200000010ff */
[----:B------:R-:W-:Y:S01]  /*71b0*/  FMUL R9, R47, R9 ;  /* 0x000000092f097220 */ /* 0x000fe20000400000 */
[----:B------:R-:W-:Y:S01]  /*71c0*/  F2FP.BF16.F32.PACK_AB R5, R7, R6 ;  /* 0x000000060705723e */ /* 0x000fe200000010ff */
[----:B------:R-:W-:Y:S01]  /*71d0*/  FMUL R0, R47, R10 ;  /* 0x0000000a2f007220 */ /* 0x000fe20000400000 */
[-C--:B------:R-:W-:Y:S01]  /*71e0*/  IADD3 R106, PT, PT, R106, R78.reuse, RZ ;  /* 0x0000004e6a6a7210 */ /* 0x080fe20007ffe0ff */
[----:B------:R-:W-:Y:S01]  /*71f0*/  FFMA R9, R49, R51, R9 ;  /* 0x0000003331097223 */ /* 0x000fe20000000009 */
[----:B------:R-:W-:Y:S01]  /*7200*/  IADD3 R105, PT, PT, R105, R78, RZ ;  /* 0x0000004e69697210 */ /* 0x000fe20007ffe0ff */
[----:B------:R-:W-:Y:S01]  /*7210*/  FFMA R0, R49, R52, R0 ;  /* 0x0000003431007223 */ /* 0x000fe20000000000 */
[C---:B------:R-:W-:Y:S01]  /*7220*/  FMUL R2, R47.reuse, R11 ;  /* 0x0000000b2f027220 */ /* 0x040fe20000400000 */
[----:B------:R-:W-:Y:S01]  /*7230*/  FMUL R3, R47, R12 ;  /* 0x0000000c2f037220 */ /* 0x000fe20000400000 */
[----:B------:R-:W-:Y:S01]  /*7240*/  F2FP.BF16.F32.PACK_AB R6, R9, R8 ;  /* 0x000000080906723e */ /* 0x000fe200000010ff */
[----:B------:R-:W-:Y:S01]  /*7250*/  FMUL R10, R47, R13 ;  /* 0x0000000d2f0a7220 */ /* 0x000fe20000400000 */
[C---:B------:R-:W-:Y:S01]  /*7260*/  FFMA R2, R49.reuse, R53, R2 ;  /* 0x0000003531027223 */ /* 0x040fe20000000002 */
[----:B------:R-:W-:Y:S01]  /*7270*/  FFMA R3, R49, R54, R3 ;  /* 0x0000003631037223 */ /* 0x000fe20000000003 */
[----:B------:R-:W-:Y:S01]  /*7280*/  FMUL R11, R47, R14 ;  /* 0x0000000e2f0b7220 */ /* 0x000fe20000400000 */
[----:B------:R-:W-:Y:S01]  /*7290*/  FFMA R10, R49, R55, R10 ;  /* 0x00000037310a7223 */ /* 0x000fe2000000000a */
[C---:B------:R-:W-:Y:S01]  /*72a0*/  FMUL R15, R47.reuse, R15 ;  /* 0x0000000f2f0f7220 */ /* 0x040fe20000400000 */
[C---:B------:R-:W-:Y:S01]  /*72b0*/  FMUL R12, R47.reuse, R16 ;  /* 0x000000102f0c7220 */ /* 0x040fe20000400000 */
[----:B------:R-:W-:Y:S01]  /*72c0*/  FMUL R13, R47, R17 ;  /* 0x000000112f0d7220 */ /* 0x000fe20000400000 */
[----:B------:R-:W-:Y:S01]  /*72d0*/  FFMA R11, R49, R56, R11 ;  /* 0x00000038310b7223 */ /* 0x000fe2000000000b */
[----:B------:R-:W-:Y:S01]  /*72e0*/  FMUL R14, R47, R18 ;  /* 0x000000122f0e7220 */ /* 0x000fe20000400000 */
[----:B------:R-:W-:Y:S01]  /*72f0*/  FFMA R15, R49, R57, R15 ;  /* 0x00000039310f7223 */ /* 0x000fe2000000000f */
[----:B------:R-:W-:Y:S01]  /*7300*/  FMUL R19, R47, R19 ;  /* 0x000000132f137220 */ /* 0x000fe20000400000 */
[----:B------:R-:W-:Y:S01]  /*7310*/  F2FP.BF16.F32.PACK_AB R7, R2, R0 ;  /* 0x000000000207723e */ /* 0x000fe200000010ff */
[----:B------:R-:W-:Y:S01]  /*7320*/  FFMA R12, R49, R58, R12 ;  /* 0x0000003a310c7223 */ /* 0x000fe2000000000c */
[----:B------:R-:W-:Y:S01]  /*7330*/  FMUL R16, R47, R20 ;  /* 0x000000142f107220 */ /* 0x000fe20000400000 */
[----:B------:R-:W-:Y:S01]  /*7340*/  FFMA R13, R49, R59, R13 ;  /* 0x0000003b310d7223 */ /* 0x000fe2000000000d */
[----:B------:R-:W-:Y:S01]  /*7350*/  FMUL R17, R47, R21 ;  /* 0x000000152f117220 */ /* 0x000fe20000400000 */
[----:B------:R1:W-:Y:S01]  /*7360*/  STS.128 [R99+UR8], R4 ;  /* 0x0000000463007988 */ /* 0x0003e20008000c08 */
[----:B------:R-:W-:Y:S01]  /*7370*/  SHF.L.U32 R68, R71, 0x10, RZ ;  /* 0x0000001047447819 */ /* 0x000fe200000006ff */
[----:B------:R-:W-:Y:S01]  /*7380*/  FFMA R14, R49, R60, R14 ;  /* 0x0000003c310e7223 */ /* 0x000fe2000000000e */
[----:B------:R-:W-:Y:S01]  /*7390*/  LOP3.LUT R69, R71, 0xffff0000, RZ, 0xc0, !PT ;  /* 0xffff000047457812 */ /* 0x000fe200078ec0ff */
[----:B------:R-:W-:Y:S01]  /*73a0*/  FMUL R18, R47, R22 ;  /* 0x000000162f127220 */ /* 0x000fe20000400000 */
[----:B------:R-:W-:Y:S01]  /*73b0*/  SHF.L.U32 R70, R76, 0x10, RZ ;  /* 0x000000104c467819 */ /* 0x000fe200000006ff */
[----:B------:R-:W-:Y:S01]  /*73c0*/  FFMA R19, R49, R61, R19 ;  /* 0x0000003d31137223 */ /* 0x000fe20000000013 */
[----:B------:R-:W-:Y:S01]  /*73d0*/  FMUL R23, R47, R23 ;  /* 0x000000172f177220 */ /* 0x000fe20000400000 */
[----:B------:R-:W-:Y:S01]  /*73e0*/  FFMA R16, R49, R62, R16 ;  /* 0x0000003e31107223 */ /* 0x000fe20000000010 */
[----:B------:R-:W-:Y:S01]  /*73f0*/  FMUL R20, R47, R24 ;  /* 0x000000182f147220 */ /* 0x000fe20000400000 */
[----:B------:R-:W-:Y:S01]  /*7400*/  FFMA R17, R49, R63, R17 ;  /* 0x0000003f31117223 */ /* 0x000fe20000000011 */
[----:B------:R-:W-:Y:S01]  /*7410*/  FMUL R21, R47, R25 ;  /* 0x000000192f157220 */ /* 0x000fe20000400000 */
[----:B------:R-:W-:Y:S01]  /*7420*/  FFMA R18, R49, R64, R18 ;  /* 0x0000004031127223 */ /* 0x000fe20000000012 */
[----:B------:R-:W-:Y:S01]  /*7430*/  FMUL R22, R47, R26 ;  /* 0x0000001a2f167220 */ /* 0x000fe20000400000 */
[----:B------:R-:W-:Y:S01]  /*7440*/  F2FP.BF16.F32.PACK_AB R8, R10, R3 ;  /* 0x000000030a08723e */ /* 0x000fe200000010ff */
[----:B------:R-:W-:Y:S01]  /*7450*/  FFMA R23, R49, R65, R23 ;  /* 0x0000004131177223 */ /* 0x000fe20000000017 */
[----:B------:R-:W-:Y:S01]  /*7460*/  F2FP.BF16.F32.PACK_AB R9, R15, R11 ;  /* 0x0000000b0f09723e */ /* 0x000fe200000010ff */
[----:B------:R-:W-:Y:S01]  /*7470*/  FMUL R27, R47, R27 ;  /* 0x0000001b2f1b7220 */ /* 0x000fe20000400000 */
[----:B------:R-:W-:Y:S01]  /*7480*/  F2FP.BF16.F32.PACK_AB R10, R13, R12 ;  /* 0x0000000c0d0a723e */ /* 0x000fe200000010ff */
[----:B------:R-:W-:Y:S01]  /*7490*/  FFMA R20, R49, R66, R20 ;  /* 0x0000004231147223 */ /* 0x000fe20000000014 */
[----:B------:R-:W-:Y:S01]  /*74a0*/  F2FP.BF16.F32.PACK_AB R11, R19, R14 ;  /* 0x0000000e130b723e */ /* 0x000fe200000010ff */
[----:B------:R-:W-:Y:S01]  /*74b0*/  FMUL R24, R47, R28 ;  /* 0x0000001c2f187220 */ /* 0x000fe20000400000 */
[----:B------:R-:W-:Y:S01]  /*74c0*/  LOP3.LUT R71, R76, 0xffff0000, RZ, 0xc0, !PT ;  /* 0xffff00004c477812 */ /* 0x000fe200078ec0ff */
[----:B------:R-:W-:Y:S01]  /*74d0*/  FFMA R21, R49, R67, R21 ;  /* 0x0000004331157223 */ /* 0x000fe20000000015 */
[----:B------:R-:W-:Y:S01]  /*74e0*/  SHF.L.U32 R72, R77, 0x10, RZ ;  /* 0x000000104d487819 */ /* 0x000fe200000006ff */
[----:B------:R1:W-:Y:S01]  /*74f0*/  STS.128 [R106+0x10], R8 ;  /* 0x000010086a007388 */ /* 0x0003e20000000c00 */
[----:B------:R-:W-:Y:S01]  /*7500*/  FMUL R25, R47, R29 ;  /* 0x0000001d2f197220 */ /* 0x000fe20000400000 */
[----:B------:R-:W-:Y:S01]  /*7510*/  FFMA R22, R49, R68, R22 ;  /* 0x0000004431167223 */ /* 0x000fe20000000016 */
[----:B------:R-:W-:Y:S01]  /*7520*/  LOP3.LUT R73, R77, 0xffff0000, RZ, 0xc0, !PT ;  /* 0xffff00004d497812 */ /* 0x000fe200078ec0ff */
[----:B------:R-:W-:Y:S01]  /*7530*/  FMUL R26, R47, R30 ;  /* 0x0000001e2f1a7220 */ /* 0x000fe20000400000 */
[----:B------:R-:W-:Y:S01]  /*7540*/  FFMA R27, R49, R69, R27 ;  /* 0x00000045311b7223 */ /* 0x000fe2000000001b */
[----:B------:R-:W-:Y:S01]  /*7550*/  FMUL R31, R47, R31 ;  /* 0x0000001f2f1f7220 */ /* 0x000fe20000400000 */
[----:B------:R-:W-:Y:S01]  /*7560*/  FFMA R24, R49, R70, R24 ;  /* 0x0000004631187223 */ /* 0x000fe20000000018 */
[----:B------:R-:W-:Y:S01]  /*7570*/  FMUL R28, R47, R32 ;  /* 0x000000202f1c7220 */ /* 0x000fe20000400000 */
[----:B------:R-:W-:Y:S01]  /*7580*/  FFMA R25, R49, R71, R25 ;  /* 0x0000004731197223 */ /* 0x000fe20000000019 */
[----:B------:R-:W-:Y:S01]  /*7590*/  SHF.L.U32 R76, R79, 0x10, RZ ;  /* 0x000000104f4c7819 */ /* 0x000fe200000006ff */
[----:B------:R-:W-:Y:S01]  /*75a0*/  FMUL R29, R47, R33 ;  /* 0x000000212f1d7220 */ /* 0x000fe20000400000 */
[----:B------:R-:W-:Y:S01]  /*75b0*/  F2FP.BF16.F32.PACK_AB R16, R17, R16 ;  /* 0x000000101110723e */ /* 0x000fe200000010ff */
[----:B------:R-:W-:Y:S01]  /*75c0*/  FFMA R26, R49, R72, R26 ;  /* 0x00000048311a7223 */ /* 0x000fe2000000001a */
[----:B------:R-:W-:Y:S01]  /*75d0*/  LOP3.LUT R77, R79, 0xffff0000, RZ, 0xc0, !PT ;  /* 0xffff00004f4d7812 */ /* 0x000fe200078ec0ff */
[----:B------:R-:W-:Y:S01]  /*75e0*/  FMUL R30, R47, R34 ;  /* 0x000000222f1e7220 */ /* 0x000fe20000400000 */
[----:B------:R-:W-:Y:S01]  /*75f0*/  F2FP.BF16.F32.PACK_AB R17, R23, R18 ;  /* 0x000000121711723e */ /* 0x000fe200000010ff */
[----:B------:R-:W-:Y:S01]  /*7600*/  FFMA R31, R49, R73, R31 ;  /* 0x00000049311f7223 */ /* 0x000fe2000000001f */
[----:B------:R-:W-:Y:S01]  /*7610*/  FMUL R35, R47, R35 ;  /* 0x000000232f237220 */ /* 0x000fe20000400000 */
[----:B------:R-:W-:Y:S01]  /*7620*/  F2FP.BF16.F32.PACK_AB R18, R21, R20 ;  /* 0x000000141512723e */ /* 0x000fe200000010ff */
[----:B------:R-:W-:Y:S01]  /*7630*/  FFMA R28, R49, R74, R28 ;  /* 0x0000004a311c7223 */ /* 0x000fe2000000001c */
[----:B------:R-:W-:Y:S01]  /*7640*/  F2FP.BF16.F32.PACK_AB R19, R27, R22 ;  /* 0x000000161b13723e */ /* 0x000fe200000010ff */
[C---:B------:R-:W-:Y:S01]  /*7650*/  FFMA R29, R49.reuse, R75, R29 ;  /* 0x0000004b311d7223 */ /* 0x040fe2000000001d */
[C---:B------:R-:W-:Y:S01]  /*7660*/  FFMA R30, R49.reuse, R76, R30 ;  /* 0x0000004c311e7223 */ /* 0x040fe2000000001e */
[----:B------:R-:W-:Y:S01]  /*7670*/  FFMA R35, R49, R77, R35 ;  /* 0x0000004d31237223 */ /* 0x000fe20000000023 */
[----:B------:R-:W-:Y:S01]  /*7680*/  F2FP.BF16.F32.PACK_AB R24, R25, R24 ;  /* 0x000000181918723e */ /* 0x000fe200000010ff */
[----:B------:R1:W-:Y:S01]  /*7690*/  STS.128 [R105+0x20], R16 ;  /* 0x0000201069007388 */ /* 0x0003e20000000c00 */
[----:B------:R-:W-:Y:S02]  /*76a0*/  F2FP.BF16.F32.PACK_AB R25, R31, R26 ;  /* 0x0000001a1f19723e */ /* 0x000fe400000010ff */
[----:B------:R-:W-:Y:S02]  /*76b0*/  F2FP.BF16.F32.PACK_AB R26, R29, R28 ;  /* 0x0000001c1d1a723e */ /* 0x000fe400000010ff */
[----:B------:R-:W-:Y:S02]  /*76c0*/  F2FP.BF16.F32.PACK_AB R27, R35, R30 ;  /* 0x0000001e231b723e */ /* 0x000fe400000010ff */
[----:B------:R-:W-:Y:S05]  /*76d0*/  IADD3 R0, PT, PT, R98, R106, RZ ;  /* 0x0000006a62007210 */ /* 0x000fea0007ffe0ff */
        /* <DEDUP_REMOVED lines=9> */
[----:B------:R-:W-:Y:S02]  /*7770*/  UIADD3 UR10, UP0, UPT, UR54, 0x680, URZ ;  /* 0x00000680360a7890 */ /* 0x000fe4000ff1e0ff */
[----:B------:R-:W-:Y:S02]  /*7780*/  UIADD3 UR5, UPT, UPT, UR41, 0x20, URZ ;  /* 0x0000002029057890 */ /* 0x000fe4000fffe0ff */
[----:B------:R-:W-:Y:S02]  /*7790*/  UIADD3 UR4, UPT, UPT, UR48, 0x200, UR8 ;  /* 0x0000020030047890 */ /* 0x000fe4000fffe008 */
[----:B------:R-:W-:Y:S01]  /*77a0*/  UIADD3.X UR11, UPT, UPT, URZ, UR55, URZ, UP0, !UPT ;  /* 0x00000037ff0b7290 */ /* 0x000fe200087fe4ff */
[----:B------:R-:W-:Y:S01]  /*77b0*/  UMOV UR6, UR42 ;  /* 0x0000002a00067c82 */ /* 0x000fe20008000000 */
[----:B------:R-:W-:Y:S07]  /*77c0*/  UMOV UR7, UR36 ;  /* 0x0000002400077c82 */ /* 0x000fee0008000000 */
[----:B------:R2:W-:Y:S02]  /*77d0*/  UTMASTG.3D [UR4], [UR10] ;  /* 0x000000040a0073b5 */ /* 0x0005e40008010000 */
[----:B--2---:R0:W-:Y:S02]  /*77e0*/  UTMACMDFLUSH ;  /* 0x00000000000079b7 */ /* 0x0041e40000000000 */
.L_x_119:
[----:B------:R-:W-:Y:S05]  /*77f0*/  BSYNC.RECONVERGENT B0 ;  /* 0x0000000000007941 */ /* 0x000fea0003800200 */
.L_x_118:
[----:B------:R-:W-:Y:S01]  /*7800*/  UIADD3 UR43, UPT, UPT, UR43, 0x1, URZ ;  /* 0x000000012b2b7890 */ /* 0x000fe2000fffe0ff */
[----:B------:R-:W-:Y:S03]  /*7810*/  BSSY.RECONVERGENT B0, `(.L_x_120) ;  /* 0x0000008000007945 */ /* 0x000fe60003800200 */
[----:B------:R-:W-:Y:S04]  /*7820*/  UISETP.NE.AND UP0, UPT, UR43, 0x3, UPT ;  /* 0x000000032b00788c */ /* 0x000fe8000bf05270 */
[----:B------:R-:W-:Y:S02]  /*7830*/  UISETP.EQ.XOR UP1, UPT, UR40, 0x3, !UP0 ;  /* 0x000000032800788c */ /* 0x000fe4000c722a70 */
[----:B------:R-:W-:Y:S02]  /*7840*/  USEL UR56, UR43, URZ, UP0 ;  /* 0x000000ff2b387287 */ /* 0x000fe40008000000 */
[----:B------:R-:W-:Y:S04]  /*7850*/  USEL UR4, URZ, 0x1, !UP1 ;  /* 0x00000001ff047887 */ /* 0x000fe8000c800000 */
[----:B------:R-:W-:Y:S01]  /*7860*/  ULOP3.LUT UR51, UR51, UR4, URZ, 0x3c, !UPT ;  /* 0x0000000433337292 */ /* 0x000fe2000f8e3cff */
[----:B------:R-:W-:Y:S11]  /*7870*/  @P0 BRA `(.L_x_121) ;  /* 0x0000000000040947 */ /* 0x000ff60003800000 */
[----:B------:R-:W-:Y:S04]  /*7880*/  DEPBAR.LE SB0, 0x1 ;  /* 0x000080400000791a */ /* 0x000fe80000000000 */
.L_x_121:
[----:B------:R-:W-:Y:S05]  /*7890*/  BSYNC.RECONVERGENT B0 ;  /* 0x0000000000007941 */ /* 0x000fea0003800200 */
.L_x_120:
[----:B------:R-:W-:Y:S01]  /*78a0*/  BAR.SYNC.DEFER_BLOCKING 0x1, 0x80 ;  /* 0x0042000000007b1d */ /* 0x000fe20000010000 */
[----:B------:R-:W-:Y:S01]  /*78b0*/  UISETP.NE.AND UP0, UPT, UR50, -0x2, UPT ;  /* 0xfffffffe3200788c */ /* 0x000fe2000bf05270 */
[----:B------:R-:W-:Y:S08]  /*78c0*/  IADD3 R45, PT, PT, R45, 0x1, RZ ;  /* 0x000000012d2d7810 */ /* 0x000ff00007ffe0ff */
[----:B------:R-:W-:Y:S05]  /*78d0*/  BRA.U !UP0, `(.L_x_122) ;  /* 0x0000000108287547 */ /* 0x000fea000b800000 */
[----:B------:R-:W-:Y:S01]  /*78e0*/  ISETP.NE.AND P0, PT, R104, RZ, PT ;  /* 0x000000ff6800720c */ /* 0x000fe20003f05270 */
[----:B------:R-:W-:Y:S01]  /*78f0*/  IMAD.U32 R2, RZ, RZ, UR49 ;  /* 0x00000031ff027e24 */ /* 0x000fe2000f8e00ff */
[----:B------:R-:W-:Y:S01]  /*7900*/  UIADD3 UR49, UPT, UPT, UR49, 0x1, URZ ;  /* 0x0000000131317890 */ /* 0x000fe2000fffe0ff */
[----:B-1----:R-:W-:Y:S03]  /*7910*/  IMAD.U32 R0, RZ, RZ, UR37 ;  /* 0x00000025ff007e24 */ /* 0x002fe6000f8e00ff */
[----:B------:R-:W-:Y:S04]  /*7920*/  UISETP.NE.AND UP0, UPT, UR49, 0x3, UPT ;  /* 0x000000033100788c */ /* 0x000fe8000bf05270 */
[----:B------:R-:W-:Y:S03]  /*7930*/  USEL UR49, UR49, URZ, UP0 ;  /* 0x000000ff31317287 */ /* 0x000fe60008000000 */
[----:B------:R-:W-:Y:S05]  /*7940*/  @P0 LEA R2, R2, UR48, 0x3 ;  /* 0x0000003002020c11 */ /* 0x000fea000f8e18ff */
[----:B------:R-:W-:Y:S05]  /*7950*/  @P0 VIADD R2, R2, 0x118 ;  /* 0x0000011802020836 */ /* 0x000fea0000000000 */
[----:B------:R-:W-:Y:S04]  /*7960*/  @P0 PRMT R0, R0, 0x654, R2 ;  /* 0x0000065400000816 */ /* 0x000fe80000000002 */
[----:B------:R2:W-:Y:S03]  /*7970*/  @P0 SYNCS.ARRIVE.TRANS64.RED.A1T0 RZ, [R0+URZ], RZ ;  /* 0x000000ff00ff09a7 */ /* 0x0005e600081004ff */
.L_x_122:
[----:B------:R-:W-:Y:S01]  /*7980*/  ISETP.NE.AND P2, PT, R101, RZ, PT ;  /* 0x000000ff6500720c */ /* 0x000fe20003f45270 */
[----:B------:R-:W-:Y:S01]  /*7990*/  UIADD3 UR50, UPT, UPT, UR50, 0x2, URZ ;  /* 0x0000000232327890 */ /* 0x000fe2000fffe0ff */
[----:B------:R-:W-:Y:S01]  /*79a0*/  ISETP.NE.AND P0, PT, R103, 0x2, PT ;  /* 0x000000026700780c */ /* 0x000fe20003f05270 */
[----:B------:R-:W-:Y:S01]  /*79b0*/  IMAD.IADD R14, R43, 0x1, R86 ;  /* 0x000000012b0e7824 */ /* 0x000fe200078e0256 */
[----:B------:R-:W-:Y:S01]  /*79c0*/  ISETP.NE.AND P1, PT, R45, 0x4, PT ;  /* 0x000000042d00780c */ /* 0x000fe20003f25270 */
[----:B------:R-:W-:Y:S01]  /*79d0*/  IMAD.IADD R15, R44, 0x1, R87 ;  /* 0x000000012c0f7824 */ /* 0x000fe200078e0257 */
[----:B------:R-:W-:Y:S02]  /*79e0*/  SEL R2, RZ, 0x1, P0 ;  /* 0x00000001ff027807 */ /* 0x000fe40000000000 */
[----:B-12---:R-:W-:Y:S02]  /*79f0*/  SEL R0, RZ, 0x1, P1 ;  /* 0x00000001ff007807 */ /* 0x006fe40000800000 */
[----:B------:R-:W-:Y:S02]  /*7a00*/  LOP3.LUT R96, R96, R2, RZ, 0x3c, !PT ;  /* 0x0000000260607212 */ /* 0x000fe400078e3cff */
[----:B------:R-:W-:Y:S02]  /*7a10*/  LOP3.LUT R97, R97, R0, RZ, 0x3c, !PT ;  /* 0x0000000061617212 */ /* 0x000fe400078e3cff */
[----:B------:R-:W-:Y:S02]  /*7a20*/  @P2 R2UR UR36, R95 ;  /* 0x000000005f2422ca */ /* 0x000fe400000e0000 */
[----:B------:R-:W-:Y:S02]  /*7a30*/  SEL R103, R103, RZ, P0 ;  /* 0x000000ff67677207 */ /* 0x000fe40000000000 */
[----:B------:R-:W-:Y:S01]  /*7a40*/  SEL R45, R45, RZ, P1 ;  /* 0x000000ff2d2d7207 */ /* 0x000fe20000800000 */
[----:B------:R-:W-:Y:S10]  /*7a50*/  @P2 BRA `(.L_x_123) ;  /* 0xffffffd800042947 */ /* 0x000ff4000383ffff */
[----:B------:R-:W-:-:S09]  /*7a60*/  UISETP.NE.AND UP0, UPT, UR53, URZ, UPT ;  /* 0x000000ff3500728c */ /* 0x000fd2000bf05270 */
[----:B------:R-:W-:Y:S05]  /*7a70*/  BRA.U !UP0, `(.L_x_124) ;  /* 0x0000000108487547 */ /* 0x000fea000b800000 */
[----:B------:R-:W1:Y:S02]  /*7a80*/  LDCU.64 UR4, c[0x0][0x890] ;  /* 0x00011200ff0477ac */ /* 0x000e640008000a00 */
[----:B-1----:R-:W-:-:S04]  /*7a90*/  UISETP.NE.U32.AND UP0, UPT, UR4, URZ, UPT ;  /* 0x000000ff0400728c */ /* 0x002fc8000bf05070 */
[----:B------:R-:W-:-:S09]  /*7aa0*/  UISETP.NE.AND.EX UP0, UPT, UR5, URZ, UPT, UP0 ;  /* 0x000000ff0500728c */ /* 0x000fd2000bf05300 */
[----:B------:R-:W-:Y:S05]  /*7ab0*/  BRA.U UP0, `(.L_x_125) ;  /* 0x00000001000c7547 */ /* 0x000fea000b800000 */
[----:B------:R-:W-:-:S13]  /*7ac0*/  FSETP.NEU.AND P0, PT, R49, RZ, PT ;  /* 0x000000ff3100720b */ /* 0x000fda0003f0d000 */
[----:B------:R-:W-:Y:S05]  /*7ad0*/  @!P0 EXIT ;  /* 0x000000000000894d */ /* 0x000fea0003800000 */
[----:B------:R-:W-:Y:S05]  /*7ae0*/  BRA `(.L_x_124) ;  /* 0x00000000002c7947 */ /* 0x000fea0003800000 */
.L_x_125:
[----:B------:R-:W-:Y:S01]  /*7af0*/  ISETP.NE.AND P0, PT, R102, RZ, PT ;  /* 0x000000ff6600720c */ /* 0x000fe20003f05270 */
[----:B------:R-:W-:-:S12]  /*7b00*/  BSSY.RECONVERGENT B0, `(.L_x_124) ;  /* 0x0000009000007945 */ /* 0x000fd80003800200 */
[----:B------:R-:W-:Y:S05]  /*7b10*/  @P0 BRA `(.L_x_126) ;  /* 0x0000000000140947 */ /* 0x000fea0003800000 */
[----:B------:R-:W1:Y:S02]  /*7b20*/  LDCU.64 UR4, c[0x0][0x888] ;  /* 0x00011100ff0477ac */ /* 0x000e640008000a00 */
[----:B-1----:R-:W-:-:S04]  /*7b30*/  ISETP.NE.U32.AND P0, PT, RZ, UR4, PT ;  /* 0x00000004ff007c0c */ /* 0x002fc8000bf05070 */
[----:B------:R-:W-:-:S13]  /*7b40*/  ISETP.NE.AND.EX P0, PT, RZ, UR5, PT, P0 ;  /* 0x00000005ff007c0c */ /* 0x000fda000bf05300 */
[----:B------:R-:W-:Y:S05]  /*7b50*/  @!P0 EXIT ;  /* 0x000000000000894d */ /* 0x000fea0003800000 */
[----:B------:R-:W-:Y:S05]  /*7b60*/  BRA `(.L_x_127) ;  /* 0x0000000000087947 */ /* 0x000fea0003800000 */
.L_x_126:
[----:B------:R-:W-:-:S13]  /*7b70*/  FSETP.NEU.AND P0, PT, R49, RZ, PT ;  /* 0x000000ff3100720b */ /* 0x000fda0003f0d000 */
[----:B------:R-:W-:Y:S05]  /*7b80*/  @!P0 EXIT ;  /* 0x000000000000894d */ /* 0x000fea0003800000 */
.L_x_127:
[----:B------:R-:W-:Y:S05]  /*7b90*/  BSYNC.RECONVERGENT B0 ;  /* 0x0000000000007941 */ /* 0x000fea0003800200 */
.L_x_124:
[----:B------:R-:W-:Y:S01]  /*7ba0*/  ULEA UR4, UR49, UR48, 0x3 ;  /* 0x0000003031047291 */ /* 0x000fe2000f8e18ff */
[----:B------:R-:W-:-:S04]  /*7bb0*/  DEPBAR.LE SB0, 0x0 ;  /* 0x000080000000791a */ /* 0x000fc80000000000 */
[----:B------:R-:W-:-:S04]  /*7bc0*/  UIADD3 UR4, UPT, UPT, UR4, 0x118, URZ ;  /* 0x0000011804047890 */ /* 0x000fc8000fffe0ff */
[----:B------:R-:W-:-:S09]  /*7bd0*/  UPRMT UR4, UR37, 0x654, UR4 ;  /* 0x0000065425047896 */ /* 0x000fd20008000004 */
[----:B------:R-:W-:Y:S01]  /*7be0*/  SYNCS.ARRIVE.TRANS64.RED.A1T0 RZ, [UR4], RZ ;  /* 0x000000ffffff79a7 */ /* 0x000fe20008100404 */
[----:B------:R-:W-:Y:S05]  /*7bf0*/  EXIT ;  /* 0x000000000000794d */ /* 0x000fea0003800000 */
.L_x_20:
[----:B--2---:R2:W1:Y:S02]  /*7c00*/  SYNCS.PHASECHK.TRANS64.TRYWAIT P0, [R2+URZ+0x1b0], R3 ;  /* 0x0001b003020075a7 */ /* 0x00446400080011ff */
[----:B-1----:R-:W-:Y:S05]  /*7c10*/  @!P0 NANOSLEEP.SYNCS 0x989680 ;  /* 0x009896800000895d */ /* 0x002fea0003900000 */
[----:B------:R-:W1:Y:S02]  /*7c20*/  @!P0 SYNCS.PHASECHK.TRANS64 P0, [R2+URZ+0x1b0], R3 ;  /* 0x0001b003020085a7 */ /* 0x000e6400080010ff */
[----:B-1----:R-:W-:Y:S05]  /*7c30*/  @!P0 BRA `(.L_x_20) ;  /* 0xfffffffc00f08947 */ /* 0x002fea000383ffff */
[----:B------:R-:W-:Y:S05]  /*7c40*/  BRA `(.L_x_128) ;  /* 0xffffff9800c87947 */ /* 0x000fea000383ffff */
.L_x_23:
[----:B-1----:R-:W-:-:S07]  /*7c50*/  MOV R2, UR33 ;  /* 0x0000002100027c02 */ /* 0x002fce0008000f00 */
.L_x_129:
[----:B-1----:R1:W2:Y:S02]  /*7c60*/  SYNCS.PHASECHK.TRANS64.TRYWAIT P0, [R2+URZ+0x80], R4 ;  /* 0x00008004020075a7 */ /* 0x0022a400080011ff */
[----:B--2---:R-:W-:Y:S05]  /*7c70*/  @!P0 NANOSLEEP.SYNCS 0x989680 ;  /* 0x009896800000895d */ /* 0x004fea0003900000 */
[----:B------:R-:W2:Y:S02]  /*7c80*/  @!P0 SYNCS.PHASECHK.TRANS64 P0, [R2+URZ+0x80], R4 ;  /* 0x00008004020085a7 */ /* 0x000ea400080010ff */
[----:B--2---:R-:W-:Y:S05]  /*7c90*/  @!P0 BRA `(.L_x_129) ;  /* 0xfffffffc00f08947 */ /* 0x004fea000383ffff */
[----:B------:R-:W-:Y:S05]  /*7ca0*/  BRA `(.L_x_22) ;  /* 0xffffff9c00187947 */ /* 0x000fea000383ffff */
.L_x_29:
[----:B-1----:R-:W-:-:S07]  /*7cb0*/  MOV R2, UR17 ;  /* 0x0000001100027c02 */ /* 0x002fce0008000f00 */
.L_x_130:
[----:B-1----:R1:W2:Y:S02]  /*7cc0*/  SYNCS.PHASECHK.TRANS64.TRYWAIT P0, [R2+URZ+0x80], R4 ;  /* 0x00008004020075a7 */ /* 0x0022a400080011ff */
[----:B--2---:R-:W-:Y:S05]  /*7cd0*/  @!P0 NANOSLEEP.SYNCS 0x989680 ;  /* 0x009896800000895d */ /* 0x004fea0003900000 */
[----:B------:R-:W2:Y:S02]  /*7ce0*/  @!P0 SYNCS.PHASECHK.TRANS64 P0, [R2+URZ+0x80], R4 ;  /* 0x00008004020085a7 */ /* 0x000ea400080010ff */
[----:B--2---:R-:W-:Y:S05]  /*7cf0*/  @!P0 BRA `(.L_x_130) ;  /* 0xfffffffc00f08947 */ /* 0x004fea000383ffff */
[----:B------:R-:W-:Y:S05]  /*7d00*/  BRA `(.L_x_28) ;  /* 0xffffff9c00c07947 */ /* 0x000fea000383ffff */
.L_x_33:
[----:B-1----:R1:W2:Y:S02]  /*7d10*/  SYNCS.PHASECHK.TRANS64.TRYWAIT P0, [R2+URZ+0x140], R3 ;  /* 0x00014003020075a7 */ /* 0x0022a400080011ff */
[----:B--2---:R-:W-:Y:S05]  /*7d20*/  @!P0 NANOSLEEP.SYNCS 0x989680 ;  /* 0x009896800000895d */ /* 0x004fea0003900000 */
[----:B------:R-:W2:Y:S02]  /*7d30*/  @!P0 SYNCS.PHASECHK.TRANS64 P0, [R2+URZ+0x140], R3 ;  /* 0x00014003020085a7 */ /* 0x000ea400080010ff */
[----:B--2---:R-:W-:Y:S05]  /*7d40*/  @!P0 BRA `(.L_x_33) ;  /* 0xfffffffc00f08947 */ /* 0x004fea000383ffff */
[----:B------:R-:W-:Y:S05]  /*7d50*/  BRA `(.L_x_131) ;  /* 0xffffffa000507947 */ /* 0x000fea000383ffff */
.L_x_37:
[----:B----4-:R-:W-:-:S07]  /*7d60*/  MOV R0, UR5 ;  /* 0x0000000500007c02 */ /* 0x010fce0008000f00 */
.L_x_132:
[----:B-1----:R1:W2:Y:S02]  /*7d70*/  SYNCS.PHASECHK.TRANS64.TRYWAIT P0, [R0+URZ], R2 ;  /* 0x00000002000075a7 */ /* 0x0022a400080011ff */
[----:B--2---:R-:W-:Y:S05]  /*7d80*/  @!P0 NANOSLEEP.SYNCS 0x989680 ;  /* 0x009896800000895d */ /* 0x004fea0003900000 */
[----:B------:R-:W2:Y:S02]  /*7d90*/  @!P0 SYNCS.PHASECHK.TRANS64 P0, [R0+URZ], R2 ;  /* 0x00000002000085a7 */ /* 0x000ea400080010ff */
[----:B--2---:R-:W-:Y:S05]  /*7da0*/  @!P0 BRA `(.L_x_132) ;  /* 0xfffffffc00f08947 */ /* 0x004fea000383ffff */
[----:B------:R-:W-:Y:S05]  /*7db0*/  BRA `(.L_x_133) ;  /* 0xffffffa400c07947 */ /* 0x000fea000383ffff */
.L_x_38:
[----:B----4-:R-:W-:-:S07]  /*7dc0*/  MOV R0, UR5 ;  /* 0x0000000500007c02 */ /* 0x010fce0008000f00 */
.L_x_134:
[----:B-1----:R1:W2:Y:S02]  /*7dd0*/  SYNCS.PHASECHK.TRANS64.TRYWAIT P0, [R0+URZ], R3 ;  /* 0x00000003000075a7 */ /* 0x0022a400080011ff */
[----:B--2---:R-:W-:Y:S05]  /*7de0*/  @!P0 NANOSLEEP.SYNCS 0x989680 ;  /* 0x009896800000895d */ /* 0x004fea0003900000 */
[----:B------:R-:W2:Y:S02]  /*7df0*/  @!P0 SYNCS.PHASECHK.TRANS64 P0, [R0+URZ], R3 ;  /* 0x00000003000085a7 */ /* 0x000ea400080010ff */
[----:B--2---:R-:W-:Y:S05]  /*7e00*/  @!P0 BRA `(.L_x_134) ;  /* 0xfffffffc00f08947 */ /* 0x004fea000383ffff */
[----:B------:R-:W-:Y:S05]  /*7e10*/  BRA `(.L_x_135) ;  /* 0xffffffa400cc7947 */ /* 0x000fea000383ffff */
.L_x_39:
[----:B----4-:R-:W-:-:S07]  /*7e20*/  MOV R0, UR5 ;  /* 0x0000000500007c02 */ /* 0x010fce0008000f00 */
.L_x_136:
[----:B-1----:R1:W2:Y:S02]  /*7e30*/  SYNCS.PHASECHK.TRANS64.TRYWAIT P0, [R0+URZ], R3 ;  /* 0x00000003000075a7 */ /* 0x0022a400080011ff */
[----:B--2---:R-:W-:Y:S05]  /*7e40*/  @!P0 NANOSLEEP.SYNCS 0x989680 ;  /* 0x009896800000895d */ /* 0x004fea0003900000 */
[----:B------:R-:W2:Y:S02]  /*7e50*/  @!P0 SYNCS.PHASECHK.TRANS64 P0, [R0+URZ], R3 ;  /* 0x00000003000085a7 */ /* 0x000ea400080010ff */
[----:B--2---:R-:W-:Y:S05]  /*7e60*/  @!P0 BRA `(.L_x_136) ;  /* 0xfffffffc00f08947 */ /* 0x004fea000383ffff */
[----:B------:R-:W-:Y:S05]  /*7e70*/  BRA `(.L_x_137) ;  /* 0xffffffa400d87947 */ /* 0x000fea000383ffff */
.L_x_40:
[----:B----4-:R-:W-:-:S07]  /*7e80*/  MOV R0, UR5 ;  /* 0x0000000500007c02 */ /* 0x010fce0008000f00 */
.L_x_138:
[----:B-1----:R1:W2:Y:S02]  /*7e90*/  SYNCS.PHASECHK.TRANS64.TRYWAIT P0, [R0+URZ], R3 ;  /* 0x00000003000075a7 */ /* 0x0022a400080011ff */
[----:B--2---:R-:W-:Y:S05]  /*7ea0*/  @!P0 NANOSLEEP.SYNCS 0x989680 ;  /* 0x009896800000895d */ /* 0x004fea0003900000 */
[----:B------:R-:W2:Y:S02]  /*7eb0*/  @!P0 SYNCS.PHASECHK.TRANS64 P0, [R0+URZ], R3 ;  /* 0x00000003000085a7 */ /* 0x000ea400080010ff */
[----:B--2---:R-:W-:Y:S05]  /*7ec0*/  @!P0 BRA `(.L_x_138) ;  /* 0xfffffffc00f08947 */ /* 0x004fea000383ffff */
[----:B------:R-:W-:Y:S05]  /*7ed0*/  BRA `(.L_x_139) ;  /* 0xffffffa400e47947 */ /* 0x000fea000383ffff */
.L_x_41:
[----:B----4-:R-:W-:-:S07]  /*7ee0*/  MOV R0, UR5 ;  /* 0x0000000500007c02 */ /* 0x010fce0008000f00 */
.L_x_140:
[----:B-1----:R1:W2:Y:S02]  /*7ef0*/  SYNCS.PHASECHK.TRANS64.TRYWAIT P0, [R0+URZ], R3 ;  /* 0x00000003000075a7 */ /* 0x0022a400080011ff */
[----:B--2---:R-:W-:Y:S05]  /*7f00*/  @!P0 NANOSLEEP.SYNCS 0x989680 ;  /* 0x009896800000895d */ /* 0x004fea0003900000 */
[----:B------:R-:W2:Y:S02]  /*7f10*/  @!P0 SYNCS.PHASECHK.TRANS64 P0, [R0+URZ], R3 ;  /* 0x00000003000085a7 */ /* 0x000ea400080010ff */
[----:B--2---:R-:W-:Y:S05]  /*7f20*/  @!P0 BRA `(.L_x_140) ;  /* 0xfffffffc00f08947 */ /* 0x004fea000383ffff */
[----:B------:R-:W-:Y:S05]  /*7f30*/  BRA `(.L_x_141) ;  /* 0xffffffa400f07947 */ /* 0x000fea000383ffff */
.L_x_42:
[----:B----4-:R-:W-:-:S07]  /*7f40*/  MOV R0, UR5 ;  /* 0x0000000500007c02 */ /* 0x010fce0008000f00 */
.L_x_142:
[----:B-1----:R1:W2:Y:S02]  /*7f50*/  SYNCS.PHASECHK.TRANS64.TRYWAIT P0, [R0+URZ], R3 ;  /* 0x00000003000075a7 */ /* 0x0022a400080011ff */
[----:B--2---:R-:W-:Y:S05]  /*7f60*/  @!P0 NANOSLEEP.SYNCS 0x989680 ;  /* 0x009896800000895d */ /* 0x004fea0003900000 */
[----:B------:R-:W2:Y:S02]  /*7f70*/  @!P0 SYNCS.PHASECHK.TRANS64 P0, [R0+URZ], R3 ;  /* 0x00000003000085a7 */ /* 0x000ea400080010ff */
[----:B--2---:R-:W-:Y:S05]  /*7f80*/  @!P0 BRA `(.L_x_142) ;  /* 0xfffffffc00f08947 */ /* 0x004fea000383ffff */
[----:B------:R-:W-:Y:S05]  /*7f90*/  BRA `(.L_x_143) ;  /* 0xffffffa400fc7947 */ /* 0x000fea000383ffff */
.L_x_43:
[----:B----4-:R-:W-:-:S07]  /*7fa0*/  MOV R0, UR5 ;  /* 0x0000000500007c02 */ /* 0x010fce0008000f00 */
.L_x_144:
[----:B-1----:R1:W2:Y:S02]  /*7fb0*/  SYNCS.PHASECHK.TRANS64.TRYWAIT P0, [R0+URZ], R3 ;  /* 0x00000003000075a7 */ /* 0x0022a400080011ff */
[----:B--2---:R-:W-:Y:S05]  /*7fc0*/  @!P0 NANOSLEEP.SYNCS 0x989680 ;  /* 0x009896800000895d */ /* 0x004fea0003900000 */
[----:B------:R-:W2:Y:S02]  /*7fd0*/  @!P0 SYNCS.PHASECHK.TRANS64 P0, [R0+URZ], R3 ;  /* 0x00000003000085a7 */ /* 0x000ea400080010ff */
[----:B--2---:R-:W-:Y:S05]  /*7fe0*/  @!P0 BRA `(.L_x_144) ;  /* 0xfffffffc00f08947 */ /* 0x004fea000383ffff */
[----:B------:R-:W-:Y:S05]  /*7ff0*/  BRA `(.L_x_145) ;  /* 0xffffffa800087947 */ /* 0x000fea000383ffff */
.L_x_44:
[----:B----4-:R-:W-:-:S07]  /*8000*/  MOV R0, UR5 ;  /* 0x0000000500007c02 */ /* 0x010fce0008000f00 */
.L_x_146:
[----:B-1----:R1:W2:Y:S02]  /*8010*/  SYNCS.PHASECHK.TRANS64.TRYWAIT P0, [R0+URZ], R3 ;  /* 0x00000003000075a7 */ /* 0x0022a400080011ff */
[----:B--2---:R-:W-:Y:S05]  /*8020*/  @!P0 NANOSLEEP.SYNCS 0x989680 ;  /* 0x009896800000895d */ /* 0x004fea0003900000 */
[----:B------:R-:W2:Y:S02]  /*8030*/  @!P0 SYNCS.PHASECHK.TRANS64 P0, [R0+URZ], R3 ;  /* 0x00000003000085a7 */ /* 0x000ea400080010ff */
[----:B--2---:R-:W-:Y:S05]  /*8040*/  @!P0 BRA `(.L_x_146) ;  /* 0xfffffffc00f08947 */ /* 0x004fea000383ffff */
[----:B------:R-:W-:Y:S05]  /*8050*/  BRA `(.L_x_147) ;  /* 0xffffffa800147947 */ /* 0x000fea000383ffff */
.L_x_45:
[----:B----4-:R-:W-:-:S07]  /*8060*/  MOV R0, UR5 ;  /* 0x0000000500007c02 */ /* 0x010fce0008000f00 */
.L_x_148:
[----:B-1----:R1:W2:Y:S02]  /*8070*/  SYNCS.PHASECHK.TRANS64.TRYWAIT P0, [R0+URZ], R3 ;  /* 0x00000003000075a7 */ /* 0x0022a400080011ff */
[----:B--2---:R-:W-:Y:S05]  /*8080*/  @!P0 NANOSLEEP.SYNCS 0x989680 ;  /* 0x009896800000895d */ /* 0x004fea0003900000 */
[----:B------:R-:W2:Y:S02]  /*8090*/  @!P0 SYNCS.PHASECHK.TRANS64 P0, [R0+URZ], R3 ;  /* 0x00000003000085a7 */ /* 0x000ea400080010ff */
[----:B--2---:R-:W-:Y:S05]  /*80a0*/  @!P0 BRA `(.L_x_148) ;  /* 0xfffffffc00f08947 */ /* 0x004fea000383ffff */
[----:B------:R-:W-:Y:S05]  /*80b0*/  BRA `(.L_x_149) ;  /* 0xffffffa800207947 */ /* 0x000fea000383ffff */
.L_x_46:
[----:B----4-:R-:W-:-:S07]  /*80c0*/  MOV R0, UR5 ;  /* 0x0000000500007c02 */ /* 0x010fce0008000f00 */
.L_x_150:
[----:B-1----:R1:W2:Y:S02]  /*80d0*/  SYNCS.PHASECHK.TRANS64.TRYWAIT P0, [R0+URZ], R3 ;  /* 0x00000003000075a7 */ /* 0x0022a400080011ff */
[----:B--2---:R-:W-:Y:S05]  /*80e0*/  @!P0 NANOSLEEP.SYNCS 0x989680 ;  /* 0x009896800000895d */ /* 0x004fea0003900000 */
[----:B------:R-:W2:Y:S02]  /*80f0*/  @!P0 SYNCS.PHASECHK.TRANS64 P0, [R0+URZ], R3 ;  /* 0x00000003000085a7 */ /* 0x000ea400080010ff */
[----:B--2---:R-:W-:Y:S05]  /*8100*/  @!P0 BRA `(.L_x_150) ;  /* 0xfffffffc00f08947 */ /* 0x004fea000383ffff */
[----:B------:R-:W-:Y:S05]  /*8110*/  BRA `(.L_x_151) ;  /* 0xffffffa8002c7947 */ /* 0x000fea000383ffff */
.L_x_47:
[----:B----4-:R-:W-:-:S07]  /*8120*/  MOV R0, UR5 ;  /* 0x0000000500007c02 */ /* 0x010fce0008000f00 */
.L_x_152:
[----:B-1----:R1:W2:Y:S02]  /*8130*/  SYNCS.PHASECHK.TRANS64.TRYWAIT P0, [R0+URZ], R3 ;  /* 0x00000003000075a7 */ /* 0x0022a400080011ff */
[----:B--2---:R-:W-:Y:S05]  /*8140*/  @!P0 NANOSLEEP.SYNCS 0x989680 ;  /* 0x009896800000895d */ /* 0x004fea0003900000 */
[----:B------:R-:W2:Y:S02]  /*8150*/  @!P0 SYNCS.PHASECHK.TRANS64 P0, [R0+URZ], R3 ;  /* 0x00000003000085a7 */ /* 0x000ea400080010ff */
[----:B--2---:R-:W-:Y:S05]  /*8160*/  @!P0 BRA `(.L_x_152) ;  /* 0xfffffffc00f08947 */ /* 0x004fea000383ffff */
[----:B------:R-:W-:Y:S05]  /*8170*/  BRA `(.L_x_153) ;  /* 0xffffffa800387947 */ /* 0x000fea000383ffff */
.L_x_48:
[----:B----4-:R-:W-:-:S07]  /*8180*/  MOV R0, UR5 ;  /* 0x0000000500007c02 */ /* 0x010fce0008000f00 */
.L_x_154:
[----:B-1----:R1:W2:Y:S02]  /*8190*/  SYNCS.PHASECHK.TRANS64.TRYWAIT P0, [R0+URZ], R3 ;  /* 0x00000003000075a7 */ /* 0x0022a400080011ff */
[----:B--2---:R-:W-:Y:S05]  /*81a0*/  @!P0 NANOSLEEP.SYNCS 0x989680 ;  /* 0x009896800000895d */ /* 0x004fea0003900000 */
[----:B------:R-:W2:Y:S02]  /*81b0*/  @!P0 SYNCS.PHASECHK.TRANS64 P0, [R0+URZ], R3 ;  /* 0x00000003000085a7 */ /* 0x000ea400080010ff */
[----:B--2---:R-:W-:Y:S05]  /*81c0*/  @!P0 BRA `(.L_x_154) ;  /* 0xfffffffc00f08947 */ /* 0x004fea000383ffff */
[----:B------:R-:W-:Y:S05]  /*81d0*/  BRA `(.L_x_155) ;  /* 0xffffffa800447947 */ /* 0x000fea000383ffff */
.L_x_49:
[----:B----4-:R-:W-:-:S07]  /*81e0*/  MOV R0, UR5 ;  /* 0x0000000500007c02 */ /* 0x010fce0008000f00 */
.L_x_156:
[----:B-1----:R1:W2:Y:S02]  /*81f0*/  SYNCS.PHASECHK.TRANS64.TRYWAIT P0, [R0+URZ], R3 ;  /* 0x00000003000075a7 */ /* 0x0022a400080011ff */
[----:B--2---:R-:W-:Y:S05]  /*8200*/  @!P0 NANOSLEEP.SYNCS 0x989680 ;  /* 0x009896800000895d */ /* 0x004fea0003900000 */
[----:B------:R-:W2:Y:S02]  /*8210*/  @!P0 SYNCS.PHASECHK.TRANS64 P0, [R0+URZ], R3 ;  /* 0x00000003000085a7 */ /* 0x000ea400080010ff */
[----:B--2---:R-:W-:Y:S05]  /*8220*/  @!P0 BRA `(.L_x_156) ;  /* 0xfffffffc00f08947 */ /* 0x004fea000383ffff */
[----:B------:R-:W-:Y:S05]  /*8230*/  BRA `(.L_x_157) ;  /* 0xffffffa800507947 */ /* 0x000fea000383ffff */
.L_x_50:
[----:B----4-:R-:W-:-:S07]  /*8240*/  MOV R0, UR5 ;  /* 0x0000000500007c02 */ /* 0x010fce0008000f00 */
.L_x_158:
[----:B-1----:R1:W2:Y:S02]  /*8250*/  SYNCS.PHASECHK.TRANS64.TRYWAIT P0, [R0+URZ], R3 ;  /* 0x00000003000075a7 */ /* 0x0022a400080011ff */
[----:B--2---:R-:W-:Y:S05]  /*8260*/  @!P0 NANOSLEEP.SYNCS 0x989680 ;  /* 0x009896800000895d */ /* 0x004fea0003900000 */
[----:B------:R-:W2:Y:S02]  /*8270*/  @!P0 SYNCS.PHASECHK.TRANS64 P0, [R0+URZ], R3 ;  /* 0x00000003000085a7 */ /* 0x000ea400080010ff */
[----:B--2---:R-:W-:Y:S05]  /*8280*/  @!P0 BRA `(.L_x_158) ;  /* 0xfffffffc00f08947 */ /* 0x004fea000383ffff */
[----:B------:R-:W-:Y:S05]  /*8290*/  BRA `(.L_x_159) ;  /* 0xffffffa8005c7947 */ /* 0x000fea000383ffff */
.L_x_51:
[----:B----4-:R-:W-:-:S07]  /*82a0*/  MOV R0, UR5 ;  /* 0x0000000500007c02 */ /* 0x010fce0008000f00 */
.L_x_160:
[----:B-1----:R1:W2:Y:S02]  /*82b0*/  SYNCS.PHASECHK.TRANS64.TRYWAIT P0, [R0+URZ], R3 ;  /* 0x00000003000075a7 */ /* 0x0022a400080011ff */
[----:B--2---:R-:W-:Y:S05]  /*82c0*/  @!P0 NANOSLEEP.SYNCS 0x989680 ;  /* 0x009896800000895d */ /* 0x004fea0003900000 */
[----:B------:R-:W2:Y:S02]  /*82d0*/  @!P0 SYNCS.PHASECHK.TRANS64 P0, [R0+URZ], R3 ;  /* 0x00000003000085a7 */ /* 0x000ea400080010ff */
[----:B--2---:R-:W-:Y:S05]  /*82e0*/  @!P0 BRA `(.L_x_160) ;  /* 0xfffffffc00f08947 */ /* 0x004fea000383ffff */
[----:B------:R-:W-:Y:S05]  /*82f0*/  BRA `(.L_x_161) ;  /* 0xffffffa800687947 */ /* 0x000fea000383ffff */
.L_x_54:
[----:B-1----:R1:W2:Y:S02]  /*8300*/  SYNCS.PHASECHK.TRANS64.TRYWAIT P0, [R0+URZ+0x1a0], R4 ;  /* 0x0001a004000075a7 */ /* 0x0022a400080011ff */
[----:B--2---:R-:W-:Y:S05]  /*8310*/  @!P0 NANOSLEEP.SYNCS 0x989680 ;  /* 0x009896800000895d */ /* 0x004fea0003900000 */
[----:B------:R-:W2:Y:S02]  /*8320*/  @!P0 SYNCS.PHASECHK.TRANS64 P0, [R0+URZ+0x1a0], R4 ;  /* 0x0001a004000085a7 */ /* 0x000ea400080010ff */
[----:B--2---:R-:W-:Y:S05]  /*8330*/  @!P0 BRA `(.L_x_54) ;  /* 0xfffffffc00f08947 */ /* 0x004fea000383ffff */
[----:B------:R-:W-:Y:S05]  /*8340*/  BRA `(.L_x_162) ;  /* 0xffffffa800c47947 */ /* 0x000fea000383ffff */
.L_x_55:
[----:B------:R-:W-:-:S07]  /*8350*/  MOV R0, UR5 ;  /* 0x0000000500007c02 */ /* 0x000fce0008000f00 */
.L_x_163:
[----:B-1----:R1:W2:Y:S02]  /*8360*/  SYNCS.PHASECHK.TRANS64.TRYWAIT P0, [R0+URZ+0x150], R5 ;  /* 0x00015005000075a7 */ /* 0x0022a400080011ff */
[----:B--2---:R-:W-:Y:S05]  /*8370*/  @!P0 NANOSLEEP.SYNCS 0x989680 ;  /* 0x009896800000895d */ /* 0x004fea0003900000 */
[----:B------:R-:W2:Y:S02]  /*8380*/  @!P0 SYNCS.PHASECHK.TRANS64 P0, [R0+URZ+0x150], R5 ;  /* 0x00015005000085a7 */ /* 0x000ea400080010ff */
[----:B--2---:R-:W-:Y:S05]  /*8390*/  @!P0 BRA `(.L_x_163) ;  /* 0xfffffffc00f08947 */ /* 0x004fea000383ffff */
[----:B------:R-:W-:Y:S05]  /*83a0*/  BRA `(.L_x_164) ;  /* 0xffffffa800d47947 */ /* 0x000fea000383ffff */
.L_x_56:
[----:B-1----:R1:W2:Y:S02]  /*83b0*/  SYNCS.PHASECHK.TRANS64.TRYWAIT P1, [R0+URZ+0x140], R4 ;  /* 0x00014004000075a7 */ /* 0x0022a400080211ff */
[----:B--2---:R-:W-:Y:S05]  /*83c0*/  @!P1 NANOSLEEP.SYNCS 0x989680 ;  /* 0x009896800000995d */ /* 0x004fea0003900000 */
[----:B------:R-:W2:Y:S02]  /*83d0*/  @!P1 SYNCS.PHASECHK.TRANS64 P1, [R0+URZ+0x140], R4 ;  /* 0x00014004000095a7 */ /* 0x000ea400080210ff */
[----:B--2---:R-:W-:Y:S05]  /*83e0*/  @!P1 BRA `(.L_x_56) ;  /* 0xfffffffc00f09947 */ /* 0x004fea000383ffff */
[----:B------:R-:W-:Y:S05]  /*83f0*/  BRA `(.L_x_165) ;  /* 0xffffffac00047947 */ /* 0x000fea000383ffff */
.L_x_59:
[----:B------:R-:W-:-:S07]  /*8400*/  MOV R0, UR5 ;  /* 0x0000000500007c02 */ /* 0x000fce0008000f00 */
.L_x_166:
[----:B-1----:R1:W2:Y:S02]  /*8410*/  SYNCS.PHASECHK.TRANS64.TRYWAIT P0, [R0+URZ+0x150], R2 ;  /* 0x00015002000075a7 */ /* 0x0022a400080011ff */
[----:B--2---:R-:W-:Y:S05]  /*8420*/  @!P0 NANOSLEEP.SYNCS 0x989680 ;  /* 0x009896800000895d */ /* 0x004fea0003900000 */
[----:B------:R-:W2:Y:S02]  /*8430*/  @!P0 SYNCS.PHASECHK.TRANS64 P0, [R0+URZ+0x150], R2 ;  /* 0x00015002000085a7 */ /* 0x000ea400080010ff */
[----:B--2---:R-:W-:Y:S05]  /*8440*/  @!P0 BRA `(.L_x_166) ;  /* 0xfffffffc00f08947 */ /* 0x004fea000383ffff */
[----:B------:R-:W-:Y:S05]  /*8450*/  BRA `(.L_x_58) ;  /* 0xffffffac00587947 */ /* 0x000fea000383ffff */
.L_x_66:
[----:B-1----:R1:W2:Y:S02]  /*8460*/  SYNCS.PHASECHK.TRANS64.TRYWAIT P1, [R0+URZ+0x140], R2 ;  /* 0x00014002000075a7 */ /* 0x0022a400080211ff */
[----:B--2---:R-:W-:Y:S05]  /*8470*/  @!P1 NANOSLEEP.SYNCS 0x989680 ;  /* 0x009896800000995d */ /* 0x004fea0003900000 */
[----:B------:R-:W2:Y:S02]  /*8480*/  @!P1 SYNCS.PHASECHK.TRANS64 P1, [R0+URZ+0x140], R2 ;  /* 0x00014002000095a7 */ /* 0x000ea400080210ff */
[----:B--2---:R-:W-:Y:S05]  /*8490*/  @!P1 BRA `(.L_x_66) ;  /* 0xfffffffc00f09947 */ /* 0x004fea000383ffff */
[----:B------:R-:W-:Y:S05]  /*84a0*/  BRA `(.L_x_167) ;  /* 0xffffffb000b87947 */ /* 0x000fea000383ffff */
.L_x_67:
[----:B------:R-:W-:-:S07]  /*84b0*/  MOV R2, UR8 ;  /* 0x0000000800027c02 */ /* 0x000fce0008000f00 */
.L_x_168:
[----:B-1----:R1:W2:Y:S02]  /*84c0*/  SYNCS.PHASECHK.TRANS64.TRYWAIT P0, [R2+URZ+0x180], R0 ;  /* 0x00018000020075a7 */ /* 0x0022a400080011ff */
[----:B--2---:R-:W-:Y:S05]  /*84d0*/  @!P0 NANOSLEEP.SYNCS 0x989680 ;  /* 0x009896800000895d */ /* 0x004fea0003900000 */
[----:B------:R-:W2:Y:S02]  /*84e0*/  @!P0 SYNCS.PHASECHK.TRANS64 P0, [R2+URZ+0x180], R0 ;  /* 0x00018000020085a7 */ /* 0x000ea400080010ff */
[----:B--2---:R-:W-:Y:S05]  /*84f0*/  @!P0 BRA `(.L_x_168) ;  /* 0xfffffffc00f08947 */ /* 0x004fea000383ffff */
[----:B------:R-:W-:Y:S05]  /*8500*/  BRA `(.L_x_169) ;  /* 0xffffffb000f07947 */ /* 0x000fea000383ffff */
.L_x_70:
[----:B------:R-:W-:Y:S07]  /*8510*/  MOV R0, UR7 ;  /* 0x0000000700007c02 */ /* 0x000fee0008000f00 */
.L_x_170:
[----:B-1----:R1:W2:Y:S02]  /*8520*/  SYNCS.PHASECHK.TRANS64.TRYWAIT P0, [R0+URZ], R2 ;  /* 0x00000002000075a7 */ /* 0x0022a400080011ff */
[----:B--2---:R-:W-:Y:S05]  /*8530*/  @!P0 NANOSLEEP.SYNCS 0x989680 ;  /* 0x009896800000895d */ /* 0x004fea0003900000 */
[----:B------:R-:W2:Y:S02]  /*8540*/  @!P0 SYNCS.PHASECHK.TRANS64 P0, [R0+URZ], R2 ;  /* 0x00000002000085a7 */ /* 0x000ea400080010ff */
[----:B--2---:R-:W-:Y:S05]  /*8550*/  @!P0 BRA `(.L_x_170) ;  /* 0xfffffffc00f08947 */ /* 0x004fea000383ffff */
[----:B------:R-:W-:Y:S05]  /*8560*/  BRA `(.L_x_69) ;  /* 0xffffffb4000c7947 */ /* 0x000fea000383ffff */
.L_x_73:
[----:B------:R-:W-:-:S07]  /*8570*/  MOV R0, UR5 ;  /* 0x0000000500007c02 */ /* 0x000fce0008000f00 */
.L_x_171:
[----:B--2---:R2:W3:Y:S02]  /*8580*/  SYNCS.PHASECHK.TRANS64.TRYWAIT P0, [R0+URZ], R2 ;  /* 0x00000002000075a7 */ /* 0x0044e400080011ff */
[----:B---3--:R-:W-:Y:S05]  /*8590*/  @!P0 NANOSLEEP.SYNCS 0x989680 ;  /* 0x009896800000895d */ /* 0x008fea0003900000 */
[----:B------:R-:W3:Y:S02]  /*85a0*/  @!P0 SYNCS.PHASECHK.TRANS64 P0, [R0+URZ], R2 ;  /* 0x00000002000085a7 */ /* 0x000ee400080010ff */
[----:B---3--:R-:W-:Y:S05]  /*85b0*/  @!P0 BRA `(.L_x_171) ;  /* 0xfffffffc00f08947 */ /* 0x008fea000383ffff */
[----:B------:R-:W-:Y:S05]  /*85c0*/  BRA `(.L_x_172) ;  /* 0xffffffb400c07947 */ /* 0x000fea000383ffff */
.L_x_74:
[----:B------:R-:W-:-:S07]  /*85d0*/  MOV R0, UR5 ;  /* 0x0000000500007c02 */ /* 0x000fce0008000f00 */
.L_x_173:
[----:B-1----:R1:W2:Y:S02]  /*85e0*/  SYNCS.PHASECHK.TRANS64.TRYWAIT P0, [R0+URZ], R3 ;  /* 0x00000003000075a7 */ /* 0x0022a400080011ff */
[----:B--2---:R-:W-:Y:S05]  /*85f0*/  @!P0 NANOSLEEP.SYNCS 0x989680 ;  /* 0x009896800000895d */ /* 0x004fea0003900000 */
[----:B------:R-:W2:Y:S02]  /*8600*/  @!P0 SYNCS.PHASECHK.TRANS64 P0, [R0+URZ], R3 ;  /* 0x00000003000085a7 */ /* 0x000ea400080010ff */
[----:B--2---:R-:W-:Y:S05]  /*8610*/  @!P0 BRA `(.L_x_173) ;  /* 0xfffffffc00f08947 */ /* 0x004fea000383ffff */
[----:B------:R-:W-:Y:S05]  /*8620*/  BRA `(.L_x_174) ;  /* 0xffffffb400cc7947 */ /* 0x000fea000383ffff */
.L_x_75:
[----:B------:R-:W-:-:S07]  /*8630*/  MOV R0, UR5 ;  /* 0x0000000500007c02 */ /* 0x000fce0008000f00 */
.L_x_175:
[----:B-1----:R1:W2:Y:S02]  /*8640*/  SYNCS.PHASECHK.TRANS64.TRYWAIT P0, [R0+URZ], R3 ;  /* 0x00000003000075a7 */ /* 0x0022a400080011ff */
[----:B--2---:R-:W-:Y:S05]  /*8650*/  @!P0 NANOSLEEP.SYNCS 0x989680 ;  /* 0x009896800000895d */ /* 0x004fea0003900000 */
[----:B------:R-:W2:Y:S02]  /*8660*/  @!P0 SYNCS.PHASECHK.TRANS64 P0, [R0+URZ], R3 ;  /* 0x00000003000085a7 */ /* 0x000ea400080010ff */
[----:B--2---:R-:W-:Y:S05]  /*8670*/  @!P0 BRA `(.L_x_175) ;  /* 0xfffffffc00f08947 */ /* 0x004fea000383ffff */
[----:B------:R-:W-:Y:S05]  /*8680*/  BRA `(.L_x_176) ;  /* 0xffffffb400d87947 */ /* 0x000fea000383ffff */
.L_x_76:
[----:B-1----:R-:W-:-:S07]  /*8690*/  MOV R0, UR7 ;  /* 0x0000000700007c02 */ /* 0x002fce0008000f00 */
.L_x_177:
[----:B-1----:R1:W2:Y:S02]  /*86a0*/  SYNCS.PHASECHK.TRANS64.TRYWAIT P0, [R0+URZ], R2 ;  /* 0x00000002000075a7 */ /* 0x0022a400080011ff */
[----:B--2---:R-:W-:Y:S05]  /*86b0*/  @!P0 NANOSLEEP.SYNCS 0x989680 ;  /* 0x009896800000895d */ /* 0x004fea0003900000 */
[----:B------:R-:W2:Y:S02]  /*86c0*/  @!P0 SYNCS.PHASECHK.TRANS64 P0, [R0+URZ], R2 ;  /* 0x00000002000085a7 */ /* 0x000ea400080010ff */
[----:B--2---:R-:W-:Y:S05]  /*86d0*/  @!P0 BRA `(.L_x_177) ;  /* 0xfffffffc00f08947 */ /* 0x004fea000383ffff */
[----:B------:R-:W-:Y:S05]  /*86e0*/  BRA `(.L_x_178) ;  /* 0xffffffb400e47947 */ /* 0x000fea000383ffff */
.L_x_81:
[----:B--2---:R2:W3:Y:S02]  /*86f0*/  SYNCS.PHASECHK.TRANS64.TRYWAIT P0, [R0+URZ+0x140], R2 ;  /* 0x00014002000075a7 */ /* 0x0044e400080011ff */
[----:B---3--:R-:W-:Y:S05]  /*8700*/  @!P0 NANOSLEEP.SYNCS 0x989680 ;  /* 0x009896800000895d */ /* 0x008fea0003900000 */
[----:B------:R-:W3:Y:S02]  /*8710*/  @!P0 SYNCS.PHASECHK.TRANS64 P0, [R0+URZ+0x140], R2 ;  /* 0x00014002000085a7 */ /* 0x000ee400080010ff */
[----:B---3--:R-:W-:Y:S05]  /*8720*/  @!P0 BRA `(.L_x_81) ;  /* 0xfffffffc00f08947 */ /* 0x008fea000383ffff */
[----:B------:R-:W-:Y:S05]  /*8730*/  BRA `(.L_x_179) ;  /* 0xffffffb800e07947 */ /* 0x000fea000383ffff */
.L_x_84:
[----:B------:R-:W-:Y:S07]  /*8740*/  MOV R0, UR7 ;  /* 0x0000000700007c02 */ /* 0x000fee0008000f00 */
.L_x_180:
[----:B--2---:R2:W3:Y:S02]  /*8750*/  SYNCS.PHASECHK.TRANS64.TRYWAIT P0, [R0+URZ+0x138], R2 ;  /* 0x00013802000075a7 */ /* 0x0044e400080011ff */
[----:B---3--:R-:W-:Y:S05]  /*8760*/  @!P0 NANOSLEEP.SYNCS 0x989680 ;  /* 0x009896800000895d */ /* 0x008fea0003900000 */
[----:B------:R-:W3:Y:S02]  /*8770*/  @!P0 SYNCS.PHASECHK.TRANS64 P0, [R0+URZ+0x138], R2 ;  /* 0x00013802000085a7 */ /* 0x000ee400080010ff */
[----:B---3--:R-:W-:Y:S05]  /*8780*/  @!P0 BRA `(.L_x_180) ;  /* 0xfffffffc00f08947 */ /* 0x008fea000383ffff */
[----:B------:R-:W-:Y:S05]  /*8790*/  BRA `(.L_x_83) ;  /* 0xffffffbc00c07947 */ /* 0x000fea000383ffff */
.L_x_87:
[----:B------:R-:W-:Y:S07]  /*87a0*/  MOV R0, UR15 ;  /* 0x0000000f00007c02 */ /* 0x000fee0008000f00 */
.L_x_181:
[----:B-1----:R1:W2:Y:S02]  /*87b0*/  SYNCS.PHASECHK.TRANS64.TRYWAIT P0, [R0+URZ+0x118], R9 ;  /* 0x00011809000075a7 */ /* 0x0022a400080011ff */
[----:B--2---:R-:W-:Y:S05]  /*87c0*/  @!P0 NANOSLEEP.SYNCS 0x989680 ;  /* 0x009896800000895d */ /* 0x004fea0003900000 */
[----:B------:R-:W2:Y:S02]  /*87d0*/  @!P0 SYNCS.PHASECHK.TRANS64 P0, [R0+URZ+0x118], R9 ;  /* 0x00011809000085a7 */ /* 0x000ea400080010ff */
[----:B--2---:R-:W-:Y:S05]  /*87e0*/  @!P0 BRA `(.L_x_181) ;  /* 0xfffffffc00f08947 */ /* 0x004fea000383ffff */
[----:B------:R-:W-:Y:S05]  /*87f0*/  BRA `(.L_x_182) ;  /* 0xffffffc000387947 */ /* 0x000fea000383ffff */
.L_x_88:
[----:B------:R-:W-:Y:S07]  /*8800*/  MOV R0, UR13 ;  /* 0x0000000d00007c02 */ /* 0x000fee0008000f00 */
.L_x_183:
[----:B-1----:R1:W2:Y:S02]  /*8810*/  SYNCS.PHASECHK.TRANS64.TRYWAIT P0, [R0+URZ+0x118], R14 ;  /* 0x0001180e000075a7 */ /* 0x0022a400080011ff */
[----:B--2---:R-:W-:Y:S05]  /*8820*/  @!P0 NANOSLEEP.SYNCS 0x989680 ;  /* 0x009896800000895d */ /* 0x004fea0003900000 */
[----:B------:R-:W2:Y:S02]  /*8830*/  @!P0 SYNCS.PHASECHK.TRANS64 P0, [R0+URZ+0x118], R14 ;  /* 0x0001180e000085a7 */ /* 0x000ea400080010ff */
[----:B--2---:R-:W-:Y:S05]  /*8840*/  @!P0 BRA `(.L_x_183) ;  /* 0xfffffffc00f08947 */ /* 0x004fea000383ffff */
[----:B------:R-:W-:Y:S05]  /*8850*/  BRA `(.L_x_184) ;  /* 0xffffffc000d87947 */ /* 0x000fea000383ffff */
.L_x_90:
[----:B------:R-:W-:-:S07]  /*8860*/  MOV R0, UR4 ;  /* 0x0000000400007c02 */ /* 0x000fce0008000f00 */
.L_x_185:
[----:B-1----:R1:W3:Y:S02]  /*8870*/  SYNCS.PHASECHK.TRANS64.TRYWAIT P0, [R0+URZ], R2 ;  /* 0x00000002000075a7 */ /* 0x0022e400080011ff */
[----:B---3--:R-:W-:Y:S05]  /*8880*/  @!P0 NANOSLEEP.SYNCS 0x989680 ;  /* 0x009896800000895d */ /* 0x008fea0003900000 */
[----:B------:R-:W3:Y:S02]  /*8890*/  @!P0 SYNCS.PHASECHK.TRANS64 P0, [R0+URZ], R2 ;  /* 0x00000002000085a7 */ /* 0x000ee400080010ff */
[----:B---3--:R-:W-:Y:S05]  /*88a0*/  @!P0 BRA `(.L_x_185) ;  /* 0xfffffffc00f08947 */ /* 0x008fea000383ffff */
[----:B------:R-:W-:Y:S05]  /*88b0*/  BRA `(.L_x_186) ;  /* 0xffffffc400647947 */ /* 0x000fea000383ffff */
.L_x_91:
[----:B------:R-:W-:-:S07]  /*88c0*/  MOV R0, UR4 ;  /* 0x0000000400007c02 */ /* 0x000fce0008000f00 */
.L_x_187:
[----:B-1----:R1:W3:Y:S02]  /*88d0*/  SYNCS.PHASECHK.TRANS64.TRYWAIT P0, [R0+URZ], R2 ;  /* 0x00000002000075a7 */ /* 0x0022e400080011ff */
[----:B---3--:R-:W-:Y:S05]  /*88e0*/  @!P0 NANOSLEEP.SYNCS 0x989680 ;  /* 0x009896800000895d */ /* 0x008fea0003900000 */
[----:B------:R-:W3:Y:S02]  /*88f0*/  @!P0 SYNCS.PHASECHK.TRANS64 P0, [R0+URZ], R2 ;  /* 0x00000002000085a7 */ /* 0x000ee400080010ff */
[----:B---3--:R-:W-:Y:S05]  /*8900*/  @!P0 BRA `(.L_x_187) ;  /* 0xfffffffc00f08947 */ /* 0x008fea000383ffff */
[----:B------:R-:W-:Y:S05]  /*8910*/  BRA `(.L_x_188) ;  /* 0xffffffc400707947 */ /* 0x000fea000383ffff */
.L_x_93:
[----:B--2---:R2:W4:Y:S02]  /*8920*/  SYNCS.PHASECHK.TRANS64.TRYWAIT P0, [R0+URZ+0x140], R2 ;  /* 0x00014002000075a7 */ /* 0x00452400080011ff */
[----:B----4-:R-:W-:Y:S05]  /*8930*/  @!P0 NANOSLEEP.SYNCS 0x989680 ;  /* 0x009896800000895d */ /* 0x010fea0003900000 */
[----:B------:R-:W4:Y:S02]  /*8940*/  @!P0 SYNCS.PHASECHK.TRANS64 P0, [R0+URZ+0x140], R2 ;  /* 0x00014002000085a7 */ /* 0x000f2400080010ff */
[----:B----4-:R-:W-:Y:S05]  /*8950*/  @!P0 BRA `(.L_x_93) ;  /* 0xfffffffc00f08947 */ /* 0x010fea000383ffff */
[----:B------:R-:W-:Y:S05]  /*8960*/  BRA `(.L_x_189) ;  /* 0xffffffc800547947 */ /* 0x000fea000383ffff */
.L_x_103:
[----:B-1----:R1:W3:Y:S02]  /*8970*/  SYNCS.PHASECHK.TRANS64.TRYWAIT P1, [R0+URZ+0x100], R3 ;  /* 0x00010003000075a7 */ /* 0x0022e400080211ff */
[----:B---3--:R-:W-:Y:S05]  /*8980*/  @!P1 NANOSLEEP.SYNCS 0x989680 ;  /* 0x009896800000995d */ /* 0x008fea0003900000 */
[----:B------:R-:W3:Y:S02]  /*8990*/  @!P1 SYNCS.PHASECHK.TRANS64 P1, [R0+URZ+0x100], R3 ;  /* 0x00010003000095a7 */ /* 0x000ee400080210ff */
[----:B---3--:R-:W-:Y:S05]  /*89a0*/  @!P1 BRA `(.L_x_103) ;  /* 0xfffffffc00f09947 */ /* 0x008fea000383ffff */
[----:B------:R-:W-:Y:S05]  /*89b0*/  BRA `(.L_x_102) ;  /* 0xffffffd400847947 */ /* 0x000fea000383ffff */
.L_x_105:
[----:B-1----:R1:W4:Y:S02]  /*89c0*/  SYNCS.PHASECHK.TRANS64.TRYWAIT P0, [R73+URZ+0x160], R2 ;  /* 0x00016002490075a7 */ /* 0x00232400080011ff */
[----:B----4-:R-:W-:Y:S05]  /*89d0*/  @!P0 NANOSLEEP.SYNCS 0x989680 ;  /* 0x009896800000895d */ /* 0x010fea0003900000 */
[----:B------:R-:W4:Y:S02]  /*89e0*/  @!P0 SYNCS.PHASECHK.TRANS64 P0, [R73+URZ+0x160], R2 ;  /* 0x00016002490085a7 */ /* 0x000f2400080010ff */
[----:B----4-:R-:W-:Y:S05]  /*89f0*/  @!P0 BRA `(.L_x_105) ;  /* 0xfffffffc00f08947 */ /* 0x010fea000383ffff */
[----:B------:R-:W-:Y:S05]  /*8a00*/  BRA `(.L_x_104) ;  /* 0xffffffd400bc7947 */ /* 0x000fea000383ffff */
.L_x_116:
[----:B--2---:R2:W4:Y:S02]  /*8a10*/  SYNCS.PHASECHK.TRANS64.TRYWAIT P0, [R2+URZ+0x100], R107 ;  /* 0x0001006b020075a7 */ /* 0x00452400080011ff */
[----:B----4-:R-:W-:Y:S05]  /*8a20*/  @!P0 NANOSLEEP.SYNCS 0x989680 ;  /* 0x009896800000895d */ /* 0x010fea0003900000 */
[----:B------:R-:W4:Y:S02]  /*8a30*/  @!P0 SYNCS.PHASECHK.TRANS64 P0, [R2+URZ+0x100], R107 ;  /* 0x0001006b020085a7 */ /* 0x000f2400080010ff */
[----:B----4-:R-:W-:Y:S05]  /*8a40*/  @!P0 BRA `(.L_x_116) ;  /* 0xfffffffc00f08947 */ /* 0x010fea000383ffff */
[----:B------:R-:W-:Y:S05]  /*8a50*/  BRA `(.L_x_115) ;  /* 0xffffffe000a47947 */ /* 0x000fea000383ffff */
        .weak           $__internal_0_$__cuda_sm10x_tcgen05_guardrail_trap_col_being_dealloced_not_returned_by_alloc
        .type           $__internal_0_$__cuda_sm10x_tcgen05_guardrail_trap_col_being_dealloced_not_returned_by_alloc,@function
        .size           $__internal_0_$__cuda_sm10x_tcgen05_guardrail_trap_col_being_dealloced_not_returned_by_alloc,($__internal_1_$__cuda_sm10x_tcgen05_guardrail_trap_phase_invalid_during_alloc - $__internal_0_$__cuda_sm10x_tcgen05_guardrail_trap_col_being_dealloced_not_returned_by_alloc)
$__internal_0_$__cuda_sm10x_tcgen05_guardrail_trap_col_being_dealloced_not_returned_by_alloc:
[----:B------:R-:W-:Y:S05]  /*8a60*/  BPT.TRAP 0x1 ;  /* 0x000000040000795c */ /* 0x000fea0000300000 */
[----:B------:R-:W-:-:S04]  /*8a70*/  HFMA2 R3, -RZ, RZ, 0, 0 ;  /* 0x00000000ff037431 */ /* 0x000fc800000001ff */
[----:B------:R-:W-:Y:S05]  /*8a80*/  RET.REL.NODEC R2 `(_ZN7cutlass13device_kernelINS_4gemm6kernel13GemmUniversalIN4cute5tupleIJiiiiEEENS1_10collective13CollectiveMmaINS1_35MainloopSm100TmaUmmaWarpSpecializedILi16ELi2ELi4ENS5_IJNS4_1CILi1EEESB_SB_EEEEENS5_IJNSA_ILi128EEENSA_ILi64EEENSA_ILi32EEEEEENS_10bfloat16_tENS5_IJlSB_lEEESI_SJ_NS4_8TiledMMAINS4_8MMA_AtomIJNS4_20SM100_MMA_F16BF16_SSISI_SI_fLi128ELi64ELNS4_4UMMA5MajorE0ELSO_0ELNSN_7ScaleInE0ELSP_0EEEEEENS4_6LayoutISC_NS5_IJNSA_ILi0EEEST_ST_EEEEENS5_IJNS4_10UnderscoreESW_SW_EEEEENS4_13SM90_TMA_LOADENS4_14ComposedLayoutINS4_7SwizzleILi2ELi4ELi3EEENS4_18smem_ptr_flag_bitsILi16EEENSS_INS5_IJNSA_ILi8EEESG_EEENS5_IJSG_SB_EEEEEEEvNS4_8identityESZ_S19_vS1A_EENS_8epilogue10collective18CollectiveEpilogueINS1C_23Sm100TmaWarpSpecializedILi3ELi2ELi32ELb1ELb0EEEJSH_NS5_IJNSS_ISE_SB_EENSS_ISG_SB_EEEEESI_SJ_SI_SJ_NS1C_6fusion15FusionCallbacksIS1G_NS1K_17LinearCombinationISI_fSI_fLNS_15FloatRoundStyleE2EEESH_S1J_JEEENS4_5SM1004TMEM4LOAD26SM100_TMEM_LOAD_32dp32b32xESZ_S19_NS4_39AutoVectorizingCopyWithAssumedAlignmentILi128EEENS4_14SM90_TMA_STOREES19_S1V_S1V_EEEvvEEEEvNT_6ParamsE) ;  /* 0xffffff74025c7950 */ /* 0x000fea0003c3ffff */
        .weak           $__internal_1_$__cuda_sm10x_tcgen05_guardrail_trap_phase_invalid_during_alloc
        .type           $__internal_1_$__cuda_sm10x_tcgen05_guardrail_trap_phase_invalid_during_alloc,@function
        .size           $__internal_1_$__cuda_sm10x_tcgen05_guardrail_trap_phase_invalid_during_alloc,($__internal_2_$__cuda_sm10x_tcgen05_guardrail_trap_unallocated_columns_being_dealloced - $__internal_1_$__cuda_sm10x_tcgen05_guardrail_trap_phase_invalid_during_alloc)
$__internal_1_$__cuda_sm10x_tcgen05_guardrail_trap_phase_invalid_during_alloc:
[----:B------:R-:W-:Y:S05]  /*8a90*/  BPT.TRAP 0x1 ;  /* 0x000000040000795c */ /* 0x000fea0000300000 */
[----:B------:R-:W-:-:S04]  /*8aa0*/  MOV R3, 0x0 ;  /* 0x0000000000037802 */ /* 0x000fc80000000f00 */
[----:B------:R-:W-:Y:S05]  /*8ab0*/  RET.REL.NODEC R2 `(_ZN7cutlass13device_kernelINS_4gemm6kernel13GemmUniversalIN4cute5tupleIJiiiiEEENS1_10collective13CollectiveMmaINS1_35MainloopSm100TmaUmmaWarpSpecializedILi16ELi2ELi4ENS5_IJNS4_1CILi1EEESB_SB_EEEEENS5_IJNSA_ILi128EEENSA_ILi64EEENSA_ILi32EEEEEENS_10bfloat16_tENS5_IJlSB_lEEESI_SJ_NS4_8TiledMMAINS4_8MMA_AtomIJNS4_20SM100_MMA_F16BF16_SSISI_SI_fLi128ELi64ELNS4_4UMMA5MajorE0ELSO_0ELNSN_7ScaleInE0ELSP_0EEEEEENS4_6LayoutISC_NS5_IJNSA_ILi0EEEST_ST_EEEEENS5_IJNS4_10UnderscoreESW_SW_EEEEENS4_13SM90_TMA_LOADENS4_14ComposedLayoutINS4_7SwizzleILi2ELi4ELi3EEENS4_18smem_ptr_flag_bitsILi16EEENSS_INS5_IJNSA_ILi8EEESG_EEENS5_IJSG_SB_EEEEEEEvNS4_8identityESZ_S19_vS1A_EENS_8epilogue10collective18CollectiveEpilogueINS1C_23Sm100TmaWarpSpecializedILi3ELi2ELi32ELb1ELb0EEEJSH_NS5_IJNSS_ISE_SB_EENSS_ISG_SB_EEEEESI_SJ_SI_SJ_NS1C_6fusion15FusionCallbacksIS1G_NS1K_17LinearCombinationISI_fSI_fLNS_15FloatRoundStyleE2EEESH_S1J_JEEENS4_5SM1004TMEM4LOAD26SM100_TMEM_LOAD_32dp32b32xESZ_S19_NS4_39AutoVectorizingCopyWithAssumedAlignmentILi128EEENS4_14SM90_TMA_STOREES19_S1V_S1V_EEEvvEEEEvNT_6ParamsE) ;  /* 0xffffff7402507950 */ /* 0x000fea0003c3ffff */
        .weak           $__internal_2_$__cuda_sm10x_tcgen05_guardrail_trap_unallocated_columns_being_dealloced
        .type           $__internal_2_$__cuda_sm10x_tcgen05_guardrail_trap_unallocated_columns_being_dealloced,@function
        .size           $__internal_2_$__cuda_sm10x_tcgen05_guardrail_trap_unallocated_columns_being_dealloced,(.L_x_191 - $__internal_2_$__cuda_sm10x_tcgen05_guardrail_trap_unallocated_columns_being_dealloced)
$__internal_2_$__cuda_sm10x_tcgen05_guardrail_trap_unallocated_columns_being_dealloced:
[----:B------:R-:W-:Y:S05]  /*8ac0*/  BPT.TRAP 0x1 ;  /* 0x000000040000795c */ /* 0x000fea0000300000 */
[----:B------:R-:W-:-:S04]  /*8ad0*/  HFMA2 R3, -RZ, RZ, 0, 0 ;  /* 0x00000000ff037431 */ /* 0x000fc800000001ff */
[----:B------:R-:W-:Y:S05]  /*8ae0*/  RET.REL.NODEC R2 `(_ZN7cutlass13device_kernelINS_4gemm6kernel13GemmUniversalIN4cute5tupleIJiiiiEEENS1_10collective13CollectiveMmaINS1_35MainloopSm100TmaUmmaWarpSpecializedILi16ELi2ELi4ENS5_IJNS4_1CILi1EEESB_SB_EEEEENS5_IJNSA_ILi128EEENSA_ILi64EEENSA_ILi32EEEEEENS_10bfloat16_tENS5_IJlSB_lEEESI_SJ_NS4_8TiledMMAINS4_8MMA_AtomIJNS4_20SM100_MMA_F16BF16_SSISI_SI_fLi128ELi64ELNS4_4UMMA5MajorE0ELSO_0ELNSN_7ScaleInE0ELSP_0EEEEEENS4_6LayoutISC_NS5_IJNSA_ILi0EEEST_ST_EEEEENS5_IJNS4_10UnderscoreESW_SW_EEEEENS4_13SM90_TMA_LOADENS4_14ComposedLayoutINS4_7SwizzleILi2ELi4ELi3EEENS4_18smem_ptr_flag_bitsILi16EEENSS_INS5_IJNSA_ILi8EEESG_EEENS5_IJSG_SB_EEEEEEEvNS4_8identityESZ_S19_vS1A_EENS_8epilogue10collective18CollectiveEpilogueINS1C_23Sm100TmaWarpSpecializedILi3ELi2ELi32ELb1ELb0EEEJSH_NS5_IJNSS_ISE_SB_EENSS_ISG_SB_EEEEESI_SJ_SI_SJ_NS1C_6fusion15FusionCallbacksIS1G_NS1K_17LinearCombinationISI_fSI_fLNS_15FloatRoundStyleE2EEESH_S1J_JEEENS4_5SM1004TMEM4LOAD26SM100_TMEM_LOAD_32dp32b32xESZ_S19_NS4_39AutoVectorizingCopyWithAssumedAlignmentILi128EEENS4_14SM90_TMA_STOREES19_S1V_S1V_EEEvvEEEEvNT_6ParamsE) ;  /* 0xffffff7402447950 */ /* 0x000fea0003c3ffff */
.L_x_190:
[----:B------:R-:W-:-:S00]  /*8af0*/  BRA `(.L_x_190) ;  /* 0xfffffffc00fc7947 */ /* 0x000fc0000383ffff */
[----:B------:R-:W-:-:S00]  /*8b00*/  NOP ;  /* 0x0000000000007918 */ /* 0x000fc00000000000 */
[----:B------:R-:W-:-:S00]  /*8b10*/  NOP ;  /* 0x0000000000007918 */ /* 0x000fc00000000000 */
[----:B------:R-:W-:-:S00]  /*8b20*/  NOP ;  /* 0x0000000000007918 */ /* 0x000fc00000000000 */
[----:B------:R-:W-:-:S00]  /*8b30*/  NOP ;  /* 0x0000000000007918 */ /* 0x000fc00000000000 */
[----:B------:R-:W-:-:S00]  /*8b40*/  NOP ;  /* 0x0000000000007918 */ /* 0x000fc00000000000 */
[----:B------:R-:W-:-:S00]  /*8b50*/  NOP ;  /* 0x0000000000007918 */ /* 0x000fc00000000000 */
[----:B------:R-:W-:-:S00]  /*8b60*/  NOP ;  /* 0x0000000000007918 */ /* 0x000fc00000000000 */
[----:B------:R-:W-:-:S00]  /*8b70*/  NOP ;  /* 0x0000000000007918 */ /* 0x000fc00000000000 */
.L_x_191:


//--------------------- .nv.global.init           --------------------------
	.section	.nv.global.init,"aw",@progbits
.nv.global.init:
	.type		$str$27,@object
	.size		$str$27,($str$28 - $str$27)
$str$27:
        /*0000*/ 	.byte	0x28, 0x61, 0x64, 0x64, 0x72, 0x65, 0x73, 0x73, 0x20, 0x26, 0x20, 0x6d, 0x61, 0x73, 0x6b, 0x29
        /*0010*/ 	.byte	0x20, 0x3d, 0x3d, 0x20, 0x30, 0x00
	.type		$str$28,@object
	.size		$str$28,($str$26 - $str$28)
$str$28:
        /*0016*/ 	.byte	0x2f, 0x74, 0x6d, 0x70, 0x2f, 0x63, 0x75, 0x74, 0x6c, 0x61, 0x73, 0x73, 0x5f, 0x73, 0x77, 0x65
        /*0026*/ 	.byte	0x65, 0x70, 0x5f, 0x73, 0x72, 0x63, 0x2f, 0x69, 0x6e, 0x63, 0x6c, 0x75, 0x64, 0x65, 0x2f, 0x63
        /*0036*/ 	.byte	0x75, 0x74, 0x65, 0x2f, 0x70, 0x6f, 0x69, 0x6e, 0x74, 0x65, 0x72, 0x5f, 0x66, 0x6c, 0x61, 0x67
        /*0046*/ 	.byte	0x67, 0x65, 0x64, 0x2e, 0x68, 0x70, 0x70, 0x00
	.type		$str$26,@object
	.size		$str$26,($str$25 - $str$26)
$str$26:
        /*004e*/ 	.byte	0x2f, 0x74, 0x6d, 0x70, 0x2f, 0x63, 0x75, 0x74, 0x6c, 0x61, 0x73, 0x73, 0x5f, 0x73, 0x77, 0x65
        /*005e*/ 	.byte	0x65, 0x70, 0x5f, 0x73, 0x72, 0x63, 0x2f, 0x69, 0x6e, 0x63, 0x6c, 0x75, 0x64, 0x65, 0x2f, 0x63
        /*006e*/ 	.byte	0x75, 0x74, 0x65, 0x2f, 0x61, 0x74, 0x6f, 0x6d, 0x2f, 0x63, 0x6f, 0x70, 0x79, 0x5f, 0x74, 0x72
        /*007e*/ 	.byte	0x61, 0x69, 0x74, 0x73, 0x5f, 0x73, 0x6d, 0x31, 0x30, 0x30, 0x2e, 0x68, 0x70, 0x70, 0x00
	.type		$str$25,@object
	.size		$str$25,(__unnamed_1 - $str$25)
$str$25:
        /*008d*/ 	.byte	0x28, 0x28, 0x75, 0x69, 0x6e, 0x74, 0x33, 0x32, 0x5f, 0x74, 0x28, 0x74, 0x68, 0x72, 0x65, 0x61
        /*009d*/ 	.byte	0x64, 0x49, 0x64, 0x78, 0x2e, 0x78, 0x29, 0x20, 0x2f, 0x20, 0x33, 0x32, 0x29, 0x20, 0x25, 0x20
        /*00ad*/ 	.byte	0x34, 0x29, 0x20, 0x3d, 0x3d, 0x20, 0x28, 0x28, 0x28, 0x74, 0x6d, 0x65, 0x6d, 0x5f, 0x61, 0x64
        /*00bd*/ 	.byte	0x64, 0x72, 0x20, 0x3e, 0x3e, 0x20, 0x31, 0x36, 0x29, 0x20, 0x2f, 0x20, 0x33, 0x32, 0x29, 0x20
        /*00cd*/ 	.byte	0x25, 0x20, 0x34, 0x29, 0x00
	.type		__unnamed_1,@object
	.size		__unnamed_1,(__unnamed_2 - __unnamed_1)
__unnamed_1:
        /*00d2*/ 	.byte	0x61, 0x75, 0x74, 0x6f, 0x20, 0x63, 0x75, 0x74, 0x65, 0x3a, 0x3a, 0x61, 0x73, 0x5f, 0x70, 0x6f
        /* <DEDUP_REMOVED lines=24> */
        /*0262*/ 	.byte	0x34, 0x30, 0x39, 0x36, 0x3e, 0x3e, 0x3e, 0x3e, 0x5d, 0x00
	.type		__unnamed_2,@object
	.size		__unnamed_2,(.L_2 - __unnamed_2)
__unnamed_2:
        /* <DEDUP_REMOVED lines=42> */
        /*050c*/ 	.byte	0x3e, 0x3e, 0x5d, 0x00
.L_2:


//--------------------- .nv.shared._ZN7cutlass13device_kernelINS_4gemm6kernel13GemmUniversalIN4cute5tupleIJiiiiEEENS1_10collective13CollectiveMmaINS1_35MainloopSm100TmaUmmaWarpSpecializedILi16ELi2ELi4ENS5_IJNS4_1CILi1EEESB_SB_EEEEENS5_IJNSA_ILi128EEENSA_ILi64EEENSA_ILi32EEEEEENS_10bfloat16_tENS5_IJlSB_lEEESI_SJ_NS4_8TiledMMAINS4_8MMA_AtomIJNS4_20SM100_MMA_F16BF16_SSISI_SI_fLi128ELi64ELNS4_4UMMA5MajorE0ELSO_0ELNSN_7ScaleInE0ELSP_0EEEEEENS4_6LayoutISC_NS5_IJNSA_ILi0EEEST_ST_EEEEENS5_IJNS4_10UnderscoreESW_SW_EEEEENS4_13SM90_TMA_LOADENS4_14ComposedLayoutINS4_7SwizzleILi2ELi4ELi3EEENS4_18smem_ptr_flag_bitsILi16EEENSS_INS5_IJNSA_ILi8EEESG_EEENS5_IJSG_SB_EEEEEEEvNS4_8identityESZ_S19_vS1A_EENS_8epilogue10collective18CollectiveEpilogueINS1C_23Sm100TmaWarpSpecializedILi3ELi2ELi32ELb1ELb0EEEJSH_NS5_IJNSS_ISE_SB_EENSS_ISG_SB_EEEEESI_SJ_SI_SJ_NS1C_6fusion15FusionCallbacksIS1G_NS1K_17LinearCombinationISI_fSI_fLNS_15FloatRoundStyleE2EEESH_S1J_JEEENS4_5SM1004TMEM4LOAD26SM100_TMEM_LOAD_32dp32b32xESZ_S19_NS4_39AutoVectorizingCopyWithAssumedAlignmentILi128EEENS4_14SM90_TMA_STOREES19_S1V_S1V_EEEvvEEEEvNT_6ParamsE --------------------------
	.section	.nv.shared._ZN7cutlass13device_kernelINS_4gemm6kernel13GemmUniversalIN4cute5tupleIJiiiiEEENS1_10collective13CollectiveMmaINS1_35MainloopSm100TmaUmmaWarpSpecializedILi16ELi2ELi4ENS5_IJNS4_1CILi1EEESB_SB_EEEEENS5_IJNSA_ILi128EEENSA_ILi64EEENSA_ILi32EEEEEENS_10bfloat16_tENS5_IJlSB_lEEESI_SJ_NS4_8TiledMMAINS4_8MMA_AtomIJNS4_20SM100_MMA_F16BF16_SSISI_SI_fLi128ELi64ELNS4_4UMMA5MajorE0ELSO_0ELNSN_7ScaleInE0ELSP_0EEEEEENS4_6LayoutISC_NS5_IJNSA_ILi0EEEST_ST_EEEEENS5_IJNS4_10UnderscoreESW_SW_EEEEENS4_13SM90_TMA_LOADENS4_14ComposedLayoutINS4_7SwizzleILi2ELi4ELi3EEENS4_18smem_ptr_flag_bitsILi16EEENSS_INS5_IJNSA_ILi8EEESG_EEENS5_IJSG_SB_EEEEEEEvNS4_8identityESZ_S19_vS1A_EENS_8epilogue10collective18CollectiveEpilogueINS1C_23Sm100TmaWarpSpecializedILi3ELi2ELi32ELb1ELb0EEEJSH_NS5_IJNSS_ISE_SB_EENSS_ISG_SB_EEEEESI_SJ_SI_SJ_NS1C_6fusion15FusionCallbacksIS1G_NS1K_17LinearCombinationISI_fSI_fLNS_15FloatRoundStyleE2EEESH_S1J_JEEENS4_5SM1004TMEM4LOAD26SM100_TMEM_LOAD_32dp32b32xESZ_S19_NS4_39AutoVectorizingCopyWithAssumedAlignmentILi128EEENS4_14SM90_TMA_STOREES19_S1V_S1V_EEEvvEEEEvNT_6ParamsE,"aw",@nobits
	.sectionflags	@""
	.align	16
	.zero		1024


//--------------------- .nv.shared.reserved.0     --------------------------
	.section	.nv.shared.reserved.0,"aw",@nobits
	.weak		__nv_reservedSMEM_offset_0_alias
	.size		__nv_reservedSMEM_offset_0_alias, 0, 64
	.other		__nv_reservedSMEM_offset_0_alias,@"STO_CUDA_RESERVED_SHARED STV_DEFAULT"
__nv_reservedSMEM_offset_0_alias:
	.zero		0
.nv.shared.reserved.0:
	.zero		64
	.weak		__nv_reservedSMEM_tcgen05_partition
	.type		__nv_reservedSMEM_tcgen05_partition,@object
	.size		__nv_reservedSMEM_tcgen05_partition,(.L_0 - __nv_reservedSMEM_tcgen05_partition)
__nv_reservedSMEM_tcgen05_partition:
	.zero		32
.L_0:


//--------------------- .nv.global                --------------------------
	.section	.nv.global,"aw",@nobits
.nv.global:
	.type		_ZN40_INTERNAL_3e57105f_4_k_cu_3c740348_324844cute1_E,@object
	.size		_ZN40_INTERNAL_3e57105f_4_k_cu_3c740348_324844cute1_E,(_ZN40_INTERNAL_3e57105f_4_k_cu_3c740348_324844cuda3std3__45__cpo6cbeginE - _ZN40_INTERNAL_3e57105f_4_k_cu_3c740348_324844cute1_E)
_ZN40_INTERNAL_3e57105f_4_k_cu_3c740348_324844cute1_E:
	.zero		1
	.type		_ZN40_INTERNAL_3e57105f_4_k_cu_3c740348_324844cuda3std3__45__cpo6cbeginE,@object
	.size		_ZN40_INTERNAL_3e57105f_4_k_cu_3c740348_324844cuda3std3__45__cpo6cbeginE,(_ZN40_INTERNAL_3e57105f_4_k_cu_3c740348_324844cuda3std3__48in_placeE - _ZN40_INTERNAL_3e57105f_4_k_cu_3c740348_324844cuda3std3__45__cpo6cbeginE)
_ZN40_INTERNAL_3e57105f_4_k_cu_3c740348_324844cuda3std3__45__cpo6cbeginE:
	.zero		1
	.type		_ZN40_INTERNAL_3e57105f_4_k_cu_3c740348_324844cuda3std3__48in_placeE,@object
	.size		_ZN40_INTERNAL_3e57105f_4_k_cu_3c740348_324844cuda3std3__48in_placeE,(_ZN40_INTERNAL_3e57105f_4_k_cu_3c740348_324844cuda3std6ranges3__45__cpo9iter_moveE - _ZN40_INTERNAL_3e57105f_4_k_cu_3c740348_324844cuda3std3__48in_placeE)
_ZN40_INTERNAL_3e57105f_4_k_cu_3c740348_324844cuda3std3__48in_placeE:
	.zero		1
	.type		_ZN40_INTERNAL_3e57105f_4_k_cu_3c740348_324844cuda3std6ranges3__45__cpo9iter_moveE,@object
	.size		_ZN40_INTERNAL_3e57105f_4_k_cu_3c740348_324844cuda3std6ranges3__45__cpo9iter_moveE,(_ZN40_INTERNAL_3e57105f_4_k_cu_3c740348_324844cuda3std3__45__cpo5beginE - _ZN40_INTERNAL_3e57105f_4_k_cu_3c740348_324844cuda3std6ranges3__45__cpo9iter_moveE)
_ZN40_INTERNAL_3e57105f_4_k_cu_3c740348_324844cuda3std6ranges3__45__cpo9iter_moveE:
	.zero		1
	.type		_ZN40_INTERNAL_3e57105f_4_k_cu_3c740348_324844cuda3std3__45__cpo5beginE,@object
	.size		_ZN40_INTERNAL_3e57105f_4_k_cu_3c740348_324844cuda3std3__45__cpo5beginE,(_ZN40_INTERNAL_3e57105f_4_k_cu_3c740348_324844cuda3std3__442_GLOBAL__N__3e57105f_4_k_cu_3c740348_324846ignoreE - _ZN40_INTERNAL_3e57105f_4_k_cu_3c740348_324844cuda3std3__45__cpo5beginE)
_ZN40_INTERNAL_3e57105f_4_k_cu_3c740348_324844cuda3std3__45__cpo5beginE:
	.zero		1
	.type		_ZN40_INTERNAL_3e57105f_4_k_cu_3c740348_324844cuda3std3__442_GLOBAL__N__3e57105f_4_k_cu_3c740348_324846ignoreE,@object
	.size		_ZN40_INTERNAL_3e57105f_4_k_cu_3c740348_324844cuda3std3__442_GLOBAL__N__3e57105f_4_k_cu_3c740348_324846ignoreE,(_ZN40_INTERNAL_3e57105f_4_k_cu_3c740348_324844cute7productE - _ZN40_INTERNAL_3e57105f_4_k_cu_3c740348_324844cuda3std3__442_GLOBAL__N__3e57105f_4_k_cu_3c740348_324846ignoreE)
_ZN40_INTERNAL_3e57105f_4_k_cu_3c740348_324844cuda3std3__442_GLOBAL__N__3e57105f_4_k_cu_3c740348_324846ignoreE:
	.zero		1
	.type		_ZN40_INTERNAL_3e57105f_4_k_cu_3c740348_324844cute7productE,@object
	.size		_ZN40_INTERNAL_3e57105f_4_k_cu_3c740348_324844cute7productE,(_ZN40_INTERNAL_3e57105f_4_k_cu_3c740348_324844cuda3std3__45__cpo3endE - _ZN40_INTERNAL_3e57105f_4_k_cu_3c740348_324844cute7productE)
_ZN40_INTERNAL_3e57105f_4_k_cu_3c740348_324844cute7productE:
	.zero		1
	.type		_ZN40_INTERNAL_3e57105f_4_k_cu_3c740348_324844cuda3std3__45__cpo3endE,@object
	.size		_ZN40_INTERNAL_3e57105f_4_k_cu_3c740348_324844cuda3std3__45__cpo3endE,(_ZN40_INTERNAL_3e57105f_4_k_cu_3c740348_324844cuda3std3__419piecewise_constructE - _ZN40_INTERNAL_3e57105f_4_k_cu_3c740348_324844cuda3std3__45__cpo3endE)
_ZN40_INTERNAL_3e57105f_4_k_cu_3c740348_324844cuda3std3__45__cpo3endE:
	.zero		1
	.type		_ZN40_INTERNAL_3e57105f_4_k_cu_3c740348_324844cuda3std3__419piecewise_constructE,@object
	.size		_ZN40_INTERNAL_3e57105f_4_k_cu_3c740348_324844cuda3std3__419piecewise_constructE,(_ZN40_INTERNAL_3e57105f_4_k_cu_3c740348_324844cuda3std3__45__cpo4cendE - _ZN40_INTERNAL_3e57105f_4_k_cu_3c740348_324844cuda3std3__419piecewise_constructE)
_ZN40_INTERNAL_3e57105f_4_k_cu_3c740348_324844cuda3std3__419piecewise_constructE:
	.zero		1
	.type		_ZN40_INTERNAL_3e57105f_4_k_cu_3c740348_324844cuda3std3__45__cpo4cendE,@object
	.size		_ZN40_INTERNAL_3e57105f_4_k_cu_3c740348_324844cuda3std3__45__cpo4cendE,(_ZN40_INTERNAL_3e57105f_4_k_cu_3c740348_324844cuda3std6ranges3__45__cpo4swapE - _ZN40_INTERNAL_3e57105f_4_k_cu_3c740348_324844cuda3std3__45__cpo4cendE)
_ZN40_INTERNAL_3e57105f_4_k_cu_3c740348_324844cuda3std3__45__cpo4cendE:
	.zero		1
	.type		_ZN40_INTERNAL_3e57105f_4_k_cu_3c740348_324844cuda3std6ranges3__45__cpo4swapE,@object
	.size		_ZN40_INTERNAL_3e57105f_4_k_cu_3c740348_324844cuda3std6ranges3__45__cpo4swapE,(.L_10 - _ZN40_INTERNAL_3e57105f_4_k_cu_3c740348_324844cuda3std6ranges3__45__cpo4swapE)
_ZN40_INTERNAL_3e57105f_4_k_cu_3c740348_324844cuda3std6ranges3__45__cpo4swapE:
	.zero		1
.L_10:


//--------------------- .nv.constant0._ZN7cutlass13device_kernelINS_4gemm6kernel13GemmUniversalIN4cute5tupleIJiiiiEEENS1_10collective13CollectiveMmaINS1_35MainloopSm100TmaUmmaWarpSpecializedILi16ELi2ELi4ENS5_IJNS4_1CILi1EEESB_SB_EEEEENS5_IJNSA_ILi128EEENSA_ILi64EEENSA_ILi32EEEEEENS_10bfloat16_tENS5_IJlSB_lEEESI_SJ_NS4_8TiledMMAINS4_8MMA_AtomIJNS4_20SM100_MMA_F16BF16_SSISI_SI_fLi128ELi64ELNS4_4UMMA5MajorE0ELSO_0ELNSN_7ScaleInE0ELSP_0EEEEEENS4_6LayoutISC_NS5_IJNSA_ILi0EEEST_ST_EEEEENS5_IJNS4_10UnderscoreESW_SW_EEEEENS4_13SM90_TMA_LOADENS4_14ComposedLayoutINS4_7SwizzleILi2ELi4ELi3EEENS4_18smem_ptr_flag_bitsILi16EEENSS_INS5_IJNSA_ILi8EEESG_EEENS5_IJSG_SB_EEEEEEEvNS4_8identityESZ_S19_vS1A_EENS_8epilogue10collective18CollectiveEpilogueINS1C_23Sm100TmaWarpSpecializedILi3ELi2ELi32ELb1ELb0EEEJSH_NS5_IJNSS_ISE_SB_EENSS_ISG_SB_EEEEESI_SJ_SI_SJ_NS1C_6fusion15FusionCallbacksIS1G_NS1K_17LinearCombinationISI_fSI_fLNS_15FloatRoundStyleE2EEESH_S1J_JEEENS4_5SM1004TMEM4LOAD26SM100_TMEM_LOAD_32dp32b32xESZ_S19_NS4_39AutoVectorizingCopyWithAssumedAlignmentILi128EEENS4_14SM90_TMA_STOREES19_S1V_S1V_EEEvvEEEEvNT_6ParamsE --------------------------
	.section	.nv.constant0._ZN7cutlass13device_kernelINS_4gemm6kernel13GemmUniversalIN4cute5tupleIJiiiiEEENS1_10collective13CollectiveMmaINS1_35MainloopSm100TmaUmmaWarpSpecializedILi16ELi2ELi4ENS5_IJNS4_1CILi1EEESB_SB_EEEEENS5_IJNSA_ILi128EEENSA_ILi64EEENSA_ILi32EEEEEENS_10bfloat16_tENS5_IJlSB_lEEESI_SJ_NS4_8TiledMMAINS4_8MMA_AtomIJNS4_20SM100_MMA_F16BF16_SSISI_SI_fLi128ELi64ELNS4_4UMMA5MajorE0ELSO_0ELNSN_7ScaleInE0ELSP_0EEEEEENS4_6LayoutISC_NS5_IJNSA_ILi0EEEST_ST_EEEEENS5_IJNS4_10UnderscoreESW_SW_EEEEENS4_13SM90_TMA_LOADENS4_14ComposedLayoutINS4_7SwizzleILi2ELi4ELi3EEENS4_18smem_ptr_flag_bitsILi16EEENSS_INS5_IJNSA_ILi8EEESG_EEENS5_IJSG_SB_EEEEEEEvNS4_8identityESZ_S19_vS1A_EENS_8epilogue10collective18CollectiveEpilogueINS1C_23Sm100TmaWarpSpecializedILi3ELi2ELi32ELb1ELb0EEEJSH_NS5_IJNSS_ISE_SB_EENSS_ISG_SB_EEEEESI_SJ_SI_SJ_NS1C_6fusion15FusionCallbacksIS1G_NS1K_17LinearCombinationISI_fSI_fLNS_15FloatRoundStyleE2EEESH_S1J_JEEENS4_5SM1004TMEM4LOAD26SM100_TMEM_LOAD_32dp32b32xESZ_S19_NS4_39AutoVectorizingCopyWithAssumedAlignmentILi128EEENS4_14SM90_TMA_STOREES19_S1V_S1V_EEEvvEEEEvNT_6ParamsE,"a",@progbits
	.sectionflags	@""
	.align	4
.nv.constant0._ZN7cutlass13device_kernelINS_4gemm6kernel13GemmUniversalIN4cute5tupleIJiiiiEEENS1_10collective13CollectiveMmaINS1_35MainloopSm100TmaUmmaWarpSpecializedILi16ELi2ELi4ENS5_IJNS4_1CILi1EEESB_SB_EEEEENS5_IJNSA_ILi128EEENSA_ILi64EEENSA_ILi32EEEEEENS_10bfloat16_tENS5_IJlSB_lEEESI_SJ_NS4_8TiledMMAINS4_8MMA_AtomIJNS4_20SM100_MMA_F16BF16_SSISI_SI_fLi128ELi64ELNS4_4UMMA5MajorE0ELSO_0ELNSN_7ScaleInE0ELSP_0EEEEEENS4_6LayoutISC_NS5_IJNSA_ILi0EEEST_ST_EEEEENS5_IJNS4_10UnderscoreESW_SW_EEEEENS4_13SM90_TMA_LOADENS4_14ComposedLayoutINS4_7SwizzleILi2ELi4ELi3EEENS4_18smem_ptr_flag_bitsILi16EEENSS_INS5_IJNSA_ILi8EEESG_EEENS5_IJSG_SB_EEEEEEEvNS4_8identityESZ_S19_vS1A_EENS_8epilogue10collective18CollectiveEpilogueINS1C_23Sm100TmaWarpSpecializedILi3ELi2ELi32ELb1ELb0EEEJSH_NS5_IJNSS_ISE_SB_EENSS_ISG_SB_EEEEESI_SJ_SI_SJ_NS1C_6fusion15FusionCallbacksIS1G_NS1K_17LinearCombinationISI_fSI_fLNS_15FloatRoundStyleE2EEESH_S1J_JEEENS4_5SM1004TMEM4LOAD26SM100_TMEM_LOAD_32dp32b32xESZ_S19_NS4_39AutoVectorizingCopyWithAssumedAlignmentILi128EEENS4_14SM90_TMA_STOREES19_S1V_S1V_EEEvvEEEEvNT_6ParamsE:
	.zero		2944


//--------------------- SYMBOLS --------------------------

	.type		.nv.reservedSmem.offset0,@object
	.size		.nv.reservedSmem.offset0,0x4
	.type		.nv.reservedSmem.cap,@object
	.size		.nv.reservedSmem.cap,0x4
	.type		__assertfail,@function
